	.target	sm_80

	.elftype	@"ET_EXEC"


//--------------------- .note.nv.tkinfo           --------------------------
	.section	.note.nv.tkinfo,"",@"SHT_NOTE"
	.sectionflags	@"SHF_NOTE_NV_TKINFO"
	.tkinfo
        /*0018*/ 	.word	0x00000002
        /*0030*/ 	.string	""
        /*0030*/ 	.string	"ptxas"
        /*0030*/ 	.string	"Cuda compilation tools, release 13.0, V13.0.88"
        /*0030*/ 	.string	"Build cuda_13.0.r13.0/compiler.36424714_0"
        /*0030*/ 	.string	"-v  -suppress-debug-info  -lineinfo  -arch sm_80 "



//--------------------- .note.nv.cuinfo           --------------------------
	.section	.note.nv.cuinfo,"",@"SHT_NOTE"
	.sectionflags	@"SHF_NOTE_NV_CUINFO"
        /*0018*/ 	.short	0x0002
        /*001a*/ 	.short	0x0050
        /*001c*/ 	.short	0x0082
	.zero		2


//--------------------- .nv.info                  --------------------------
	.section	.nv.info,"",@"SHT_CUDA_INFO"
	.align	4


	//----- nvinfo : EIATTR_REGCOUNT
	.align		4
        /*0000*/ 	.byte	0x04, 0x2f
        /*0002*/ 	.short	(.L_1 - .L_0)
	.align		4
.L_0:
        /*0004*/ 	.word	index@(matmul_kernel)
        /*0008*/ 	.word	0x00000080


	//----- nvinfo : EIATTR_FRAME_SIZE
	.align		4
.L_1:
        /*000c*/ 	.byte	0x04, 0x11
        /*000e*/ 	.short	(.L_3 - .L_2)
	.align		4
.L_2:
        /*0010*/ 	.word	index@(matmul_kernel)
        /*0014*/ 	.word	0x00000010


	//----- nvinfo : EIATTR_MIN_STACK_SIZE
	.align		4
.L_3:
        /*0018*/ 	.byte	0x04, 0x12
        /*001a*/ 	.short	(.L_5 - .L_4)
	.align		4
.L_4:
        /*001c*/ 	.word	index@(matmul_kernel)
        /*0020*/ 	.word	0x00000010
.L_5:


//--------------------- .nv.info.matmul_kernel    --------------------------
	.section	.nv.info.matmul_kernel,"",@"SHT_CUDA_INFO"
	.sectionflags	@""
	.align	4


	//----- nvinfo : EIATTR_CUDA_API_VERSION
	.align		4
        /*0000*/ 	.byte	0x04, 0x37
        /*0002*/ 	.short	(.L_7 - .L_6)
.L_6:
        /*0004*/ 	.word	0x00000082


	//----- nvinfo : EIATTR_SW2861232_WAR
	.align		4
.L_7:
        /*0008*/ 	.byte	0x01, 0x35
	.zero		2


	//----- nvinfo : EIATTR_PARAM_CBANK
	.align		4
        /*000c*/ 	.byte	0x04, 0x0a
        /*000e*/ 	.short	(.L_9 - .L_8)
	.align		4
.L_8:
        /*0010*/ 	.word	index@(.nv.constant0.matmul_kernel)
        /*0014*/ 	.short	0x0160
        /*0016*/ 	.short	0x0050


	//----- nvinfo : EIATTR_CBANK_PARAM_SIZE
	.align		4
.L_9:
        /*0018*/ 	.byte	0x03, 0x19
        /*001a*/ 	.short	0x0050


	//----- nvinfo : EIATTR_KPARAM_INFO
	.align		4
        /*001c*/ 	.byte	0x04, 0x17
        /*001e*/ 	.short	(.L_11 - .L_10)
.L_10:
        /*0020*/ 	.word	0x00000000
        /*0024*/ 	.short	0x000d
        /*0026*/ 	.short	0x0048
        /*0028*/ 	.byte	0x00, 0xf4, 0x21, 0x00


	//----- nvinfo : EIATTR_KPARAM_INFO
	.align		4
.L_11:
        /*002c*/ 	.byte	0x04, 0x17
        /*002e*/ 	.short	(.L_13 - .L_12)
.L_12:
        /*0030*/ 	.word	0x00000000
        /*0034*/ 	.short	0x000c
        /*0036*/ 	.short	0x0040
        /*0038*/ 	.byte	0x00, 0xf4, 0x21, 0x00


	//----- nvinfo : EIATTR_KPARAM_INFO
	.align		4
.L_13:
        /*003c*/ 	.byte	0x04, 0x17
        /*003e*/ 	.short	(.L_15 - .L_14)
.L_14:
        /*0040*/ 	.word	0x00000000
        /*0044*/ 	.short	0x000b
        /*0046*/ 	.short	0x0038
        /*0048*/ 	.byte	0x00, 0xf0, 0x11, 0x00


	//----- nvinfo : EIATTR_KPARAM_INFO
	.align		4
.L_15:
        /*004c*/ 	.byte	0x04, 0x17
        /*004e*/ 	.short	(.L_17 - .L_16)
.L_16:
        /*0050*/ 	.word	0x00000000
        /*0054*/ 	.short	0x000a
        /*0056*/ 	.short	0x0034
        /*0058*/ 	.byte	0x00, 0xf0, 0x11, 0x00


	//----- nvinfo : EIATTR_KPARAM_INFO
	.align		4
.L_17:
        /*005c*/ 	.byte	0x04, 0x17
        /*005e*/ 	.short	(.L_19 - .L_18)
.L_18:
        /*0060*/ 	.word	0x00000000
        /*0064*/ 	.short	0x0009
        /*0066*/ 	.short	0x0030
        /*0068*/ 	.byte	0x00, 0xf0, 0x11, 0x00


	//----- nvinfo : EIATTR_KPARAM_INFO
	.align		4
.L_19:
        /*006c*/ 	.byte	0x04, 0x17
        /*006e*/ 	.short	(.L_21 - .L_20)
.L_20:
        /*0070*/ 	.word	0x00000000
        /*0074*/ 	.short	0x0008
        /*0076*/ 	.short	0x002c
        /*0078*/ 	.byte	0x00, 0xf0, 0x11, 0x00


	//----- nvinfo : EIATTR_KPARAM_INFO
	.align		4
.L_21:
        /*007c*/ 	.byte	0x04, 0x17
        /*007e*/ 	.short	(.L_23 - .L_22)
.L_22:
        /*0080*/ 	.word	0x00000000
        /*0084*/ 	.short	0x0007
        /*0086*/ 	.short	0x0028
        /*0088*/ 	.byte	0x00, 0xf0, 0x11, 0x00


	//----- nvinfo : EIATTR_KPARAM_INFO
	.align		4
.L_23:
        /*008c*/ 	.byte	0x04, 0x17
        /*008e*/ 	.short	(.L_25 - .L_24)
.L_24:
        /*0090*/ 	.word	0x00000000
        /*0094*/ 	.short	0x0006
        /*0096*/ 	.short	0x0024
        /*0098*/ 	.byte	0x00, 0xf0, 0x11, 0x00


	//----- nvinfo : EIATTR_KPARAM_INFO
	.align		4
.L_25:
        /*009c*/ 	.byte	0x04, 0x17
        /*009e*/ 	.short	(.L_27 - .L_26)
.L_26:
        /*00a0*/ 	.word	0x00000000
        /*00a4*/ 	.short	0x0005
        /*00a6*/ 	.short	0x0020
        /*00a8*/ 	.byte	0x00, 0xf0, 0x11, 0x00


	//----- nvinfo : EIATTR_KPARAM_INFO
	.align		4
.L_27:
        /*00ac*/ 	.byte	0x04, 0x17
        /*00ae*/ 	.short	(.L_29 - .L_28)
.L_28:
        /*00b0*/ 	.word	0x00000000
        /*00b4*/ 	.short	0x0004
        /*00b6*/ 	.short	0x001c
        /*00b8*/ 	.byte	0x00, 0xf0, 0x11, 0x00


	//----- nvinfo : EIATTR_KPARAM_INFO
	.align		4
.L_29:
        /*00bc*/ 	.byte	0x04, 0x17
        /*00be*/ 	.short	(.L_31 - .L_30)
.L_30:
        /*00c0*/ 	.word	0x00000000
        /*00c4*/ 	.short	0x0003
        /*00c6*/ 	.short	0x0018
        /*00c8*/ 	.byte	0x00, 0xf0, 0x11, 0x00


	//----- nvinfo : EIATTR_KPARAM_INFO
	.align		4
.L_31:
        /*00cc*/ 	.byte	0x04, 0x17
        /*00ce*/ 	.short	(.L_33 - .L_32)
.L_32:
        /*00d0*/ 	.word	0x00000000
        /*00d4*/ 	.short	0x0002
        /*00d6*/ 	.short	0x0010
        /*00d8*/ 	.byte	0x00, 0xf4, 0x21, 0x00


	//----- nvinfo : EIATTR_KPARAM_INFO
	.align		4
.L_33:
        /*00dc*/ 	.byte	0x04, 0x17
        /*00de*/ 	.short	(.L_35 - .L_34)
.L_34:
        /*00e0*/ 	.word	0x00000000
        /*00e4*/ 	.short	0x0001
        /*00e6*/ 	.short	0x0008
        /*00e8*/ 	.byte	0x00, 0xf4, 0x21, 0x00


	//----- nvinfo : EIATTR_KPARAM_INFO
	.align		4
.L_35:
        /*00ec*/ 	.byte	0x04, 0x17
        /*00ee*/ 	.short	(.L_37 - .L_36)
.L_36:
        /*00f0*/ 	.word	0x00000000
        /*00f4*/ 	.short	0x0000
        /*00f6*/ 	.short	0x0000
        /*00f8*/ 	.byte	0x00, 0xf4, 0x21, 0x00


	//----- nvinfo : EIATTR_MAXREG_COUNT
	.align		4
.L_37:
        /*00fc*/ 	.byte	0x03, 0x1b
        /*00fe*/ 	.short	0x0080


	//----- nvinfo : EIATTR_NUM_BARRIERS
	.align		4
        /*0100*/ 	.byte	0x02, 0x4c
        /*0102*/ 	.byte	0x01
	.zero		1


	//----- nvinfo : EIATTR_ANNOTATIONS
	.align		4
        /*0104*/ 	.byte	0x04, 0x55
        /*0106*/ 	.short	(.L_39 - .L_38)


	//   ....[0]....
.L_38:
        /*0108*/ 	.word	0x00000001
        /*010c*/ 	.byte	0x50, 0x07, 0x00, 0x00, 0x01, 0x00, 0x00, 0x00, 0x20, 0x30, 0x00, 0x00, 0x01, 0x00, 0x00, 0x00
        /*011c*/ 	.byte	0xf0, 0x33, 0x00, 0x00, 0x01, 0x00, 0x00, 0x00, 0xe0, 0x35, 0x00, 0x00, 0x01, 0x00, 0x00, 0x00
        /*012c*/ 	.byte	0x00, 0x37, 0x00, 0x00, 0x01, 0x00, 0x00, 0x00, 0xb0, 0x3e, 0x00, 0x00, 0x01, 0x00, 0x00, 0x00
        /*013c*/ 	.byte	0x60, 0x41, 0x00, 0x00, 0x01, 0x00, 0x00, 0x00, 0x90, 0x62, 0x00, 0x00, 0x01, 0x00, 0x00, 0x00
        /*014c*/ 	.byte	0xb0, 0x62, 0x00, 0x00


	//----- nvinfo : EIATTR_MERCURY_ISA_VERSION
	.align		4
.L_39:
        /*0150*/ 	.byte	0x03, 0x5f
        /*0152*/ 	.short	0x0000


	//----- nvinfo : EIATTR_EXIT_INSTR_OFFSETS
	.align		4
        /*0154*/ 	.byte	0x04, 0x1c
        /*0156*/ 	.short	(.L_41 - .L_40)


	//   ....[0]....
.L_40:
        /*0158*/ 	.word	0x00008140


	//   ....[1]....
        /*015c*/ 	.word	0x00008160


	//----- nvinfo : EIATTR_REQNTID
	.align		4
.L_41:
        /*0160*/ 	.byte	0x04, 0x10
        /*0162*/ 	.short	(.L_43 - .L_42)
.L_42:
        /*0164*/ 	.word	0x00000200
        /*0168*/ 	.word	0x00000001
        /*016c*/ 	.word	0x00000001
.L_43:


//--------------------- .nv.callgraph             --------------------------
	.section	.nv.callgraph,"",@"SHT_CUDA_CALLGRAPH"
	.align	4
	.sectionentsize	8
	.align		4
        /*0000*/ 	.word	0x00000000
	.align		4
        /*0004*/ 	.word	0xffffffff
	.align		4
        /*0008*/ 	.word	0x00000000
	.align		4
        /*000c*/ 	.word	0xfffffffe
	.align		4
        /*0010*/ 	.word	0x00000000
	.align		4
        /*0014*/ 	.word	0xfffffffd
	.align		4
        /*0018*/ 	.word	0x00000000
	.align		4
        /*001c*/ 	.word	0xfffffffc


//--------------------- .nv.rel.action            --------------------------
	.section	.nv.rel.action,"",@"SHT_CUDA_RELOCINFO"
	.align	8
	.sectionentsize	8
        /*0000*/ 	.byte	0x73, 0x00, 0x00, 0x00, 0x00, 0x00, 0x00, 0x00, 0x00, 0x00, 0x00, 0x11, 0x25, 0x00, 0x05, 0x36


//--------------------- .nv.constant0.matmul_kernel --------------------------
	.section	.nv.constant0.matmul_kernel,"a",@progbits
	.sectionflags	@""
	.align	4
.nv.constant0.matmul_kernel:
	.zero		432


//--------------------- .text.matmul_kernel       --------------------------
	.section	.text.matmul_kernel,"ax",@progbits
	.sectioninfo	@"SHI_REGISTERS=128"
	.align	128
        .global         matmul_kernel
        .type           matmul_kernel,@function
        .size           matmul_kernel,(.L_x_4 - matmul_kernel)
        .other          matmul_kernel,@"STO_CUDA_ENTRY STV_DEFAULT"
matmul_kernel:
.text.matmul_kernel:
[----:B------:R-:W-:Y:S02]  /*0000*/  IMAD.MOV.U32 R1, RZ, RZ, c[0x0][0x28] ;  /* 0x00000a00ff017624 */ /* 0x000fe400078e00ff */
[----:B------:R-:W-:Y:S01]  /*0010*/  IMAD.MOV.U32 R0, RZ, RZ, c[0x0][0x17c] ;  /* 0x00005f00ff007624 */ /* 0x000fe200078e00ff */
[----:B------:R-:W1:Y:S01]  /*0020*/  S2R R4, SR_CTAID.X ;  /* 0x0000000000047919 */ /* 0x000e620000002500 */
[----:B------:R-:W-:Y:S01]  /*0030*/  IMAD.MOV.U32 R30, RZ, RZ, RZ ;  /* 0x000000ffff1e7224 */ /* 0x000fe200078e00ff */
[----:B------:R-:W-:Y:S01]  /*0040*/  IADD3 R1, R1, -0x10, RZ ;  /* 0xfffffff001017810 */ /* 0x000fe20007ffe0ff */
[----:B------:R-:W-:Y:S01]  /*0050*/  ULDC.64 UR4, c[0x0][0x118] ;  /* 0x0000460000047ab9 */ /* 0x000fe20000000a00 */
[----:B------:R-:W-:Y:S01]  /*0060*/  IADD3 R0, R0, 0x3f, RZ ;  /* 0x0000003f00007810 */ /* 0x000fe20007ffe0ff */
[----:B------:R-:W2:Y:S01]  /*0070*/  S2R R84, SR_TID.X ;  /* 0x0000000000547919 */ /* 0x000ea20000002100 */
[----:B------:R-:W-:Y:S02]  /*0080*/  IMAD.MOV.U32 R125, RZ, RZ, 0x1f ;  /* 0x0000001fff7d7424 */ /* 0x000fe400078e00ff */
[----:B------:R-:W-:-:S03]  /*0090*/  SHF.R.S32.HI R3, RZ, 0x1f, R0 ;  /* 0x0000001fff037819 */ /* 0x000fc60000011400 */
[----:B------:R-:W-:Y:S02]  /*00a0*/  IADD3 R125, R125, c[0x0][0x180], RZ ;  /* 0x000060007d7d7a10 */ /* 0x000fe40007ffe0ff */
[----:B------:R-:W-:-:S04]  /*00b0*/  LEA.HI R3, R3, R0, RZ, 0x6 ;  /* 0x0000000003037211 */ /* 0x000fc800078f30ff */
[----:B------:R-:W-:-:S05]  /*00c0*/  SHF.R.S32.HI R3, RZ, 0x6, R3 ;  /* 0x00000006ff037819 */ /* 0x000fca0000011403 */
[----:B------:R-:W-:Y:S01]  /*00d0*/  IMAD.SHL.U32 R29, R3, 0x8, RZ ;  /* 0x00000008031d7824 */ /* 0x000fe200078e00ff */
[----:B-1----:R-:W-:-:S04]  /*00e0*/  IABS R8, R4 ;  /* 0x0000000400087213 */ /* 0x002fc80000000000 */
[-C--:B------:R-:W-:Y:S02]  /*00f0*/  IABS R5, R29.reuse ;  /* 0x0000001d00057213 */ /* 0x080fe40000000000 */
[----:B------:R-:W-:Y:S02]  /*0100*/  IABS R9, R29 ;  /* 0x0000001d00097213 */ /* 0x000fe40000000000 */
[----:B------:R-:W1:Y:S01]  /*0110*/  I2F.RP R0, R5 ;  /* 0x0000000500007306 */ /* 0x000e620000209400 */
[C---:B--2---:R-:W-:Y:S02]  /*0120*/  LOP3.LUT R82, R84.reuse, 0x1ff, RZ, 0xc0, !PT ;  /* 0x000001ff54527812 */ /* 0x044fe400078ec0ff */
[----:B------:R-:W-:-:S03]  /*0130*/  LOP3.LUT R92, R84, 0x1f, RZ, 0xc0, !PT ;  /* 0x0000001f545c7812 */ /* 0x000fc600078ec0ff */
[----:B------:R-:W-:Y:S02]  /*0140*/  IMAD.SHL.U32 R91, R82, 0x4, RZ ;  /* 0x00000004525b7824 */ /* 0x000fe400078e00ff */
[----:B------:R-:W-:-:S03]  /*0150*/  IMAD R115, R92, c[0x0][0x18c], RZ ;  /* 0x000063005c737a24 */ /* 0x000fc600078e02ff */
[----:B------:R-:W-:Y:S01]  /*0160*/  LOP3.LUT R90, R91, 0x20, RZ, 0x3c, !PT ;  /* 0x000000205b5a7812 */ /* 0x000fe200078e3cff */
[----:B------:R-:W-:Y:S01]  /*0170*/  IMAD.SHL.U32 R114, R115, 0x4, RZ ;  /* 0x0000000473727824 */ /* 0x000fe200078e00ff */
[----:B------:R-:W-:Y:S01]  /*0180*/  LOP3.LUT R89, R91, 0x40, RZ, 0x3c, !PT ;  /* 0x000000405b597812 */ /* 0x000fe200078e3cff */
[----:B-1----:R-:W1:Y:S02]  /*0190*/  MUFU.RCP R0, R0 ;  /* 0x0000000000007308 */ /* 0x002e640000001000 */
[----:B-1----:R-:W-:Y:S01]  /*01a0*/  IADD3 R2, R0, 0xffffffe, RZ ;  /* 0x0ffffffe00027810 */ /* 0x002fe20007ffe0ff */
[----:B------:R-:W-:-:S05]  /*01b0*/  IMAD.MOV R0, RZ, RZ, -R9 ;  /* 0x000000ffff007224 */ /* 0x000fca00078e0a09 */
[----:B------:R1:W2:Y:S02]  /*01c0*/  F2I.FTZ.U32.TRUNC.NTZ R3, R2 ;  /* 0x0000000200037305 */ /* 0x0002a4000021f000 */
[----:B-1----:R-:W-:Y:S02]  /*01d0*/  IMAD.MOV.U32 R2, RZ, RZ, RZ ;  /* 0x000000ffff027224 */ /* 0x002fe400078e00ff */
[----:B--2---:R-:W-:-:S04]  /*01e0*/  IMAD.MOV R6, RZ, RZ, -R3 ;  /* 0x000000ffff067224 */ /* 0x004fc800078e0a03 */
[----:B------:R-:W-:Y:S02]  /*01f0*/  IMAD R7, R6, R5, RZ ;  /* 0x0000000506077224 */ /* 0x000fe400078e02ff */
[----:B------:R-:W-:Y:S02]  /*0200*/  IMAD.MOV.U32 R6, RZ, RZ, R8 ;  /* 0x000000ffff067224 */ /* 0x000fe400078e0008 */
[----:B------:R-:W-:-:S06]  /*0210*/  IMAD.HI.U32 R3, R3, R7, R2 ;  /* 0x0000000703037227 */ /* 0x000fcc00078e0002 */
[----:B------:R-:W-:-:S04]  /*0220*/  IMAD.HI.U32 R3, R3, R6, RZ ;  /* 0x0000000603037227 */ /* 0x000fc800078e00ff */
[----:B------:R-:W-:-:S05]  /*0230*/  IMAD R0, R3, R0, R6 ;  /* 0x0000000003007224 */ /* 0x000fca00078e0206 */
[----:B------:R-:W-:-:S13]  /*0240*/  ISETP.GT.U32.AND P1, PT, R5, R0, PT ;  /* 0x000000000500720c */ /* 0x000fda0003f24070 */
[----:B------:R-:W-:Y:S01]  /*0250*/  @!P1 IMAD.IADD R0, R0, 0x1, -R5 ;  /* 0x0000000100009824 */ /* 0x000fe200078e0a05 */
[----:B------:R-:W-:Y:S02]  /*0260*/  @!P1 IADD3 R3, R3, 0x1, RZ ;  /* 0x0000000103039810 */ /* 0x000fe40007ffe0ff */
[----:B------:R-:W-:Y:S02]  /*0270*/  ISETP.NE.AND P1, PT, R29, RZ, PT ;  /* 0x000000ff1d00720c */ /* 0x000fe40003f25270 */
[----:B------:R-:W-:Y:S02]  /*0280*/  ISETP.GE.U32.AND P0, PT, R0, R5, PT ;  /* 0x000000050000720c */ /* 0x000fe40003f06070 */
[----:B------:R-:W-:-:S04]  /*0290*/  LOP3.LUT R0, R4, R29, RZ, 0x3c, !PT ;  /* 0x0000001d04007212 */ /* 0x000fc800078e3cff */
[----:B------:R-:W-:Y:S01]  /*02a0*/  ISETP.GE.AND P2, PT, R0, RZ, PT ;  /* 0x000000ff0000720c */ /* 0x000fe20003f46270 */
[----:B------:R-:W-:-:S05]  /*02b0*/  IMAD.MOV.U32 R0, RZ, RZ, c[0x0][0x178] ;  /* 0x00005e00ff007624 */ /* 0x000fca00078e00ff */
[----:B------:R-:W-:Y:S02]  /*02c0*/  IADD3 R0, R0, 0x1ff, RZ ;  /* 0x000001ff00007810 */ /* 0x000fe40007ffe0ff */
[----:B------:R-:W-:-:S05]  /*02d0*/  @P0 IADD3 R3, R3, 0x1, RZ ;  /* 0x0000000103030810 */ /* 0x000fca0007ffe0ff */
[----:B------:R-:W-:Y:S01]  /*02e0*/  IMAD.MOV.U32 R2, RZ, RZ, R3 ;  /* 0x000000ffff027224 */ /* 0x000fe200078e0003 */
[----:B------:R-:W-:-:S03]  /*02f0*/  SHF.R.S32.HI R3, RZ, 0x1f, R0 ;  /* 0x0000001fff037819 */ /* 0x000fc60000011400 */
[----:B------:R-:W-:Y:S01]  /*0300*/  @!P2 IMAD.MOV R2, RZ, RZ, -R2 ;  /* 0x000000ffff02a224 */ /* 0x000fe200078e0a02 */
[----:B------:R-:W-:Y:S02]  /*0310*/  @!P1 LOP3.LUT R2, RZ, R29, RZ, 0x33, !PT ;  /* 0x0000001dff029212 */ /* 0x000fe400078e33ff */
[----:B------:R-:W-:-:S03]  /*0320*/  LEA.HI R3, R3, R0, RZ, 0x9 ;  /* 0x0000000003037211 */ /* 0x000fc600078f48ff */
[----:B------:R-:W-:Y:S02]  /*0330*/  IMAD.SHL.U32 R6, R2, 0x8, RZ ;  /* 0x0000000802067824 */ /* 0x000fe400078e00ff */
[----:B------:R-:W-:-:S03]  /*0340*/  IMAD.MOV R2, RZ, RZ, -R2 ;  /* 0x000000ffff027224 */ /* 0x000fc600078e0a02 */
[----:B------:R-:W-:Y:S01]  /*0350*/  LEA.HI.SX32 R3, R3, -R6, 0x17 ;  /* 0x8000000603037211 */ /* 0x000fe200078fbaff */
[----:B------:R-:W-:-:S03]  /*0360*/  IMAD R29, R29, R2, R4 ;  /* 0x000000021d1d7224 */ /* 0x000fc600078e0204 */
[----:B------:R-:W-:Y:S02]  /*0370*/  IMNMX R26, R3, 0x8, PT ;  /* 0x00000008031a7817 */ /* 0x000fe40003800200 */
[----:B------:R-:W-:Y:S02]  /*0380*/  IABS R9, R29 ;  /* 0x0000001d00097213 */ /* 0x000fe40000000000 */
[-C--:B------:R-:W-:Y:S02]  /*0390*/  IABS R5, R26.reuse ;  /* 0x0000001a00057213 */ /* 0x080fe40000000000 */
[----:B------:R-:W-:Y:S02]  /*03a0*/  IABS R4, R26 ;  /* 0x0000001a00047213 */ /* 0x000fe40000000000 */
[----:B------:R-:W1:Y:S01]  /*03b0*/  I2F.RP R0, R5 ;  /* 0x0000000500007306 */ /* 0x000e620000209400 */
[----:B------:R-:W-:-:S07]  /*03c0*/  ISETP.NE.AND P5, PT, R26, RZ, PT ;  /* 0x000000ff1a00720c */ /* 0x000fce0003fa5270 */
[----:B-1----:R-:W1:Y:S02]  /*03d0*/  MUFU.RCP R0, R0 ;  /* 0x0000000000007308 */ /* 0x002e640000001000 */
[----:B-1----:R-:W-:Y:S01]  /*03e0*/  IADD3 R3, R0, 0xffffffe, RZ ;  /* 0x0ffffffe00037810 */ /* 0x002fe20007ffe0ff */
[----:B------:R-:W-:-:S05]  /*03f0*/  IMAD.MOV R0, RZ, RZ, -R4 ;  /* 0x000000ffff007224 */ /* 0x000fca00078e0a04 */
[----:B------:R-:W1:Y:S02]  /*0400*/  F2I.FTZ.U32.TRUNC.NTZ R3, R3 ;  /* 0x0000000300037305 */ /* 0x000e64000021f000 */
[----:B-1----:R-:W-:-:S04]  /*0410*/  IMAD.MOV R7, RZ, RZ, -R3 ;  /* 0x000000ffff077224 */ /* 0x002fc800078e0a03 */
[----:B------:R-:W-:-:S04]  /*0420*/  IMAD.MOV.U32 R2, RZ, RZ, R7 ;  /* 0x000000ffff027224 */ /* 0x000fc800078e0007 */
[----:B------:R-:W-:Y:S02]  /*0430*/  IMAD R7, R2, R5, RZ ;  /* 0x0000000502077224 */ /* 0x000fe400078e02ff */
[----:B------:R-:W-:-:S04]  /*0440*/  IMAD.MOV.U32 R2, RZ, RZ, RZ ;  /* 0x000000ffff027224 */ /* 0x000fc800078e00ff */
[----:B------:R-:W-:-:S06]  /*0450*/  IMAD.HI.U32 R2, R3, R7, R2 ;  /* 0x0000000703027227 */ /* 0x000fcc00078e0002 */
[----:B------:R-:W-:-:S04]  /*0460*/  IMAD.HI.U32 R28, R2, R9, RZ ;  /* 0x00000009021c7227 */ /* 0x000fc800078e00ff */
[----:B------:R-:W-:Y:S02]  /*0470*/  IMAD R0, R28, R0, R9 ;  /* 0x000000001c007224 */ /* 0x000fe400078e0209 */
[----:B------:R-:W-:-:S03]  /*0480*/  IMAD.MOV.U32 R9, RZ, RZ, c[0x0][0x180] ;  /* 0x00006000ff097624 */ /* 0x000fc600078e00ff */
[----:B------:R-:W-:Y:S02]  /*0490*/  ISETP.GT.U32.AND P0, PT, R5, R0, PT ;  /* 0x000000000500720c */ /* 0x000fe40003f04070 */
[C---:B------:R-:W-:Y:S02]  /*04a0*/  IADD3 R2, R9.reuse, -0x2f, RZ ;  /* 0xffffffd109027810 */ /* 0x040fe40007ffe0ff */
[C---:B------:R-:W-:Y:S02]  /*04b0*/  IADD3 R3, R9.reuse, -0x30, RZ ;  /* 0xffffffd009037810 */ /* 0x040fe40007ffe0ff */
[----:B------:R-:W-:Y:S02]  /*04c0*/  ISETP.GE.U32.AND P6, PT, R2, 0x7fffffb2, PT ;  /* 0x7fffffb20200780c */ /* 0x000fe40003fc6070 */
[----:B------:R-:W-:Y:S02]  /*04d0*/  IADD3 R2, R9, -0x2e, RZ ;  /* 0xffffffd209027810 */ /* 0x000fe40007ffe0ff */
[----:B------:R-:W-:-:S02]  /*04e0*/  SEL R48, RZ, 0x1fffe, P6 ;  /* 0x0001fffeff307807 */ /* 0x000fc40003000000 */
[----:B------:R-:W-:Y:S01]  /*04f0*/  ISETP.GE.U32.AND P2, PT, R2, 0x7fffffb3, PT ;  /* 0x7fffffb30200780c */ /* 0x000fe20003f46070 */
[----:B------:R-:W-:Y:S01]  /*0500*/  @!P0 IMAD.IADD R0, R0, 0x1, -R5 ;  /* 0x0000000100008824 */ /* 0x000fe200078e0a05 */
[----:B------:R-:W-:Y:S02]  /*0510*/  @!P0 IADD3 R28, R28, 0x1, RZ ;  /* 0x000000011c1c8810 */ /* 0x000fe40007ffe0ff */
[----:B------:R-:W-:Y:S02]  /*0520*/  IADD3 R2, R9, -0x2c, RZ ;  /* 0xffffffd409027810 */ /* 0x000fe40007ffe0ff */
[----:B------:R-:W-:Y:S02]  /*0530*/  ISETP.GE.U32.AND P1, PT, R0, R5, PT ;  /* 0x000000050000720c */ /* 0x000fe40003f26070 */
[----:B------:R-:W-:Y:S02]  /*0540*/  LOP3.LUT R0, R29, R26, RZ, 0x3c, !PT ;  /* 0x0000001a1d007212 */ /* 0x000fe400078e3cff */
[----:B------:R-:W-:-:S02]  /*0550*/  ISETP.GE.U32.AND P0, PT, R3, 0x7fffffb1, PT ;  /* 0x7fffffb10300780c */ /* 0x000fc40003f06070 */
[----:B------:R-:W-:Y:S02]  /*0560*/  ISETP.GE.AND P4, PT, R0, RZ, PT ;  /* 0x000000ff0000720c */ /* 0x000fe40003f86270 */
[----:B------:R-:W-:Y:S02]  /*0570*/  IADD3 R0, R9, -0x2d, RZ ;  /* 0xffffffd309007810 */ /* 0x000fe40007ffe0ff */
[----:B------:R-:W-:Y:S02]  /*0580*/  SEL R45, RZ, 0x1, P0 ;  /* 0x00000001ff2d7807 */ /* 0x000fe40000000000 */
[----:B------:R-:W-:Y:S02]  /*0590*/  SEL R24, RZ, 0x4, P2 ;  /* 0x00000004ff187807 */ /* 0x000fe40001000000 */
[----:B------:R-:W-:Y:S01]  /*05a0*/  @P1 IADD3 R28, R28, 0x1, RZ ;  /* 0x000000011c1c1810 */ /* 0x000fe20007ffe0ff */
[----:B------:R-:W-:Y:S01]  /*05b0*/  IMAD.IADD R45, R45, 0x1, R48 ;  /* 0x000000012d2d7824 */ /* 0x000fe200078e0230 */
[----:B------:R-:W-:-:S02]  /*05c0*/  ISETP.GE.U32.AND P1, PT, R0, 0x7fffffb4, PT ;  /* 0x7fffffb40000780c */ /* 0x000fc40003f26070 */
[C---:B------:R-:W-:Y:S01]  /*05d0*/  IADD3 R0, R9.reuse, -0x2b, RZ ;  /* 0xffffffd509007810 */ /* 0x040fe20007ffe0ff */
[----:B------:R-:W-:Y:S01]  /*05e0*/  @!P4 IMAD.MOV R28, RZ, RZ, -R28 ;  /* 0x000000ffff1cc224 */ /* 0x000fe200078e0a1c */
[----:B------:R-:W-:Y:S02]  /*05f0*/  ISETP.GE.U32.AND P4, PT, R2, 0x7fffffb5, PT ;  /* 0x7fffffb50200780c */ /* 0x000fe40003f86070 */
[----:B------:R-:W-:Y:S02]  /*0600*/  ISETP.GE.U32.AND P3, PT, R0, 0x7fffffb6, PT ;  /* 0x7fffffb60000780c */ /* 0x000fe40003f66070 */
[C---:B------:R-:W-:Y:S02]  /*0610*/  IADD3 R0, R9.reuse, -0x29, RZ ;  /* 0xffffffd709007810 */ /* 0x040fe40007ffe0ff */
[----:B------:R-:W-:Y:S02]  /*0620*/  IADD3 R2, R9, -0x2a, RZ ;  /* 0xffffffd609027810 */ /* 0x000fe40007ffe0ff */
[----:B------:R-:W-:-:S02]  /*0630*/  @!P5 LOP3.LUT R28, RZ, R26, RZ, 0x33, !PT ;  /* 0x0000001aff1cd212 */ /* 0x000fc400078e33ff */
[----:B------:R-:W-:Y:S02]  /*0640*/  ISETP.GE.U32.AND P5, PT, R0, 0x7fffffb8, PT ;  /* 0x7fffffb80000780c */ /* 0x000fe40003fa6070 */
[C---:B------:R-:W-:Y:S01]  /*0650*/  IADD3 R0, R9.reuse, -0x27, RZ ;  /* 0xffffffd909007810 */ /* 0x040fe20007ffe0ff */
[----:B------:R-:W-:Y:S01]  /*0660*/  IMAD.SHL.U32 R112, R28, 0x40, RZ ;  /* 0x000000401c707824 */ /* 0x000fe200078e00ff */
[----:B------:R-:W-:Y:S01]  /*0670*/  ISETP.GE.U32.AND P6, PT, R2, 0x7fffffb7, PT ;  /* 0x7fffffb70200780c */ /* 0x000fe20003fc6070 */
[----:B------:R-:W-:Y:S01]  /*0680*/  IMAD.MOV R28, RZ, RZ, -R28 ;  /* 0x000000ffff1c7224 */ /* 0x000fe200078e0a1c */
[C---:B------:R-:W-:Y:S02]  /*0690*/  IADD3 R2, R9.reuse, -0x28, RZ ;  /* 0xffffffd809027810 */ /* 0x040fe40007ffe0ff */
[----:B------:R-:W-:Y:S01]  /*06a0*/  ISETP.GE.U32.AND P0, PT, R0, 0x7fffffba, PT ;  /* 0x7fffffba0000780c */ /* 0x000fe20003f06070 */
[----:B------:R-:W-:Y:S01]  /*06b0*/  IMAD R29, R26, R28, R29 ;  /* 0x0000001c1a1d7224 */ /* 0x000fe200078e021d */
[----:B------:R-:W-:-:S02]  /*06c0*/  IADD3 R0, R9, -0x25, RZ ;  /* 0xffffffdb09007810 */ /* 0x000fc40007ffe0ff */
[----:B------:R-:W-:Y:S01]  /*06d0*/  SEL R27, RZ, 0x7fff8, P1 ;  /* 0x0007fff8ff1b7807 */ /* 0x000fe20000800000 */
[----:B------:R-:W-:Y:S01]  /*06e0*/  IMAD.IADD R29, R6, 0x1, R29 ;  /* 0x00000001061d7824 */ /* 0x000fe200078e021d */
[----:B------:R-:W-:Y:S02]  /*06f0*/  ISETP.GE.U32.AND P1, PT, R2, 0x7fffffb9, PT ;  /* 0x7fffffb90200780c */ /* 0x000fe40003f26070 */
[----:B------:R-:W-:Y:S01]  /*0700*/  IADD3 R2, R9, -0x26, RZ ;  /* 0xffffffda09027810 */ /* 0x000fe20007ffe0ff */
[----:B------:R-:W-:Y:S01]  /*0710*/  IMAD R58, R29, 0x200, R82 ;  /* 0x000002001d3a7824 */ /* 0x000fe200078e0252 */
[----:B------:R-:W-:Y:S02]  /*0720*/  ISETP.GE.U32.AND P2, PT, R0, 0x7fffffbc, PT ;  /* 0x7fffffbc0000780c */ /* 0x000fe40003f46070 */
[----:B------:R-:W-:Y:S02]  /*0730*/  IADD3 R0, R9, -0x23, RZ ;  /* 0xffffffdd09007810 */ /* 0x000fe40007ffe0ff */
[----:B------:R-:W-:Y:S01]  /*0740*/  SEL R46, RZ, 0x1fffe, P3 ;  /* 0x0001fffeff2e7807 */ /* 0x000fe20001800000 */
[----:B------:R1:W-:Y:S01]  /*0750*/  STL [R1+0x8], R58 ;  /* 0x0000083a01007387 */ /* 0x0003e20000100800 */
[----:B------:R-:W-:-:S02]  /*0760*/  ISETP.GE.U32.AND P3, PT, R2, 0x7fffffbb, PT ;  /* 0x7fffffbb0200780c */ /* 0x000fc40003f66070 */
[C---:B------:R-:W-:Y:S02]  /*0770*/  IADD3 R2, R9.reuse, -0x24, RZ ;  /* 0xffffffdc09027810 */ /* 0x040fe40007ffe0ff */
[----:B------:R-:W-:Y:S02]  /*0780*/  SEL R43, RZ, 0x1, P4 ;  /* 0x00000001ff2b7807 */ /* 0x000fe40002000000 */
[----:B------:R-:W-:Y:S02]  /*0790*/  ISETP.GE.U32.AND P4, PT, R0, 0x7fffffbe, PT ;  /* 0x7fffffbe0000780c */ /* 0x000fe40003f86070 */
[----:B------:R-:W-:Y:S01]  /*07a0*/  IADD3 R0, R9, -0x21, RZ ;  /* 0xffffffdf09007810 */ /* 0x000fe20007ffe0ff */
[----:B------:R-:W-:Y:S01]  /*07b0*/  IMAD.IADD R46, R43, 0x1, R46 ;  /* 0x000000012b2e7824 */ /* 0x000fe200078e022e */
[----:B------:R-:W-:Y:S02]  /*07c0*/  SEL R25, RZ, 0x7fff8, P5 ;  /* 0x0007fff8ff197807 */ /* 0x000fe40002800000 */
[----:B------:R-:W-:-:S02]  /*07d0*/  ISETP.GE.U32.AND P5, PT, R2, 0x7fffffbd, PT ;  /* 0x7fffffbd0200780c */ /* 0x000fc40003fa6070 */
[C---:B------:R-:W-:Y:S02]  /*07e0*/  IADD3 R2, R9.reuse, -0x22, RZ ;  /* 0xffffffde09027810 */ /* 0x040fe40007ffe0ff */
[----:B------:R-:W-:Y:S02]  /*07f0*/  SEL R22, RZ, 0x4, P6 ;  /* 0x00000004ff167807 */ /* 0x000fe40003000000 */
[----:B------:R-:W-:Y:S02]  /*0800*/  ISETP.GE.U32.AND P6, PT, R0, 0x7fffffc0, PT ;  /* 0x7fffffc00000780c */ /* 0x000fe40003fc6070 */
[----:B------:R-:W-:Y:S02]  /*0810*/  IADD3 R0, R9, -0x17, RZ ;  /* 0xffffffe909007810 */ /* 0x000fe40007ffe0ff */
[----:B------:R-:W-:Y:S02]  /*0820*/  SEL R44, RZ, 0x1fffe, P0 ;  /* 0x0001fffeff2c7807 */ /* 0x000fe40000000000 */
        /* <DEDUP_REMOVED lines=40> */
[----:B------:R-:W-:Y:S02]  /*0ab0*/  IADD3 R2, R9, -0x3c, RZ ;  /* 0xffffffc409027810 */ /* 0x000fe40007ffe0ff */
[----:B------:R-:W-:Y:S02]  /*0ac0*/  SEL R47, RZ, 0x1, P6 ;  /* 0x00000001ff2f7807 */ /* 0x000fe40003000000 */
[----:B------:R-:W-:Y:S02]  /*0ad0*/  ISETP.GE.U32.AND P6, PT, R0, 0x7fffffa6, PT ;  /* 0x7fffffa60000780c */ /* 0x000fe40003fc6070 */
[----:B------:R-:W-:Y:S01]  /*0ae0*/  SEL R13, RZ, 0x7fff8, P0 ;  /* 0x0007fff8ff0d7807 */ /* 0x000fe20000000000 */
[----:B------:R-:W-:Y:S01]  /*0af0*/  IMAD.IADD R47, R47, 0x1, R50 ;  /* 0x000000012f2f7824 */ /* 0x000fe200078e0232 */
[----:B------:R-:W-:Y:S02]  /*0b00*/  IADD3 R0, R9, -0x39, RZ ;  /* 0xffffffc709007810 */ /* 0x000fe40007ffe0ff */
[----:B------:R-:W-:-:S02]  /*0b10*/  ISETP.GE.U32.AND P0, PT, R2, 0x7fffffa5, PT ;  /* 0x7fffffa50200780c */ /* 0x000fc40003f06070 */
[----:B------:R-:W-:Y:S02]  /*0b20*/  IABS R2, c[0x0][0x17c] ;  /* 0x00005f0000027a13 */ /* 0x000fe40000000000 */
[----:B------:R-:W-:Y:S02]  /*0b30*/  SEL R8, RZ, 0x4, P1 ;  /* 0x00000004ff087807 */ /* 0x000fe40000800000 */
[----:B------:R-:W-:Y:S02]  /*0b40*/  ISETP.GE.U32.AND P1, PT, R0, 0x7fffffa8, PT ;  /* 0x7fffffa80000780c */ /* 0x000fe40003f26070 */
[----:B------:R-:W2:Y:S01]  /*0b50*/  I2F.RP R0, R2 ;  /* 0x0000000200007306 */ /* 0x000ea20000209400 */
[C---:B------:R-:W-:Y:S02]  /*0b60*/  IADD3 R3, R9.reuse, -0x3a, RZ ;  /* 0xffffffc609037810 */ /* 0x040fe40007ffe0ff */
[----:B------:R-:W-:Y:S02]  /*0b70*/  SEL R54, RZ, 0x1fffe, P2 ;  /* 0x0001fffeff367807 */ /* 0x000fe40001000000 */
[----:B------:R-:W-:-:S02]  /*0b80*/  IADD3 R4, R9, -0x3f, RZ ;  /* 0xffffffc109047810 */ /* 0x000fc40007ffe0ff */
[----:B------:R-:W-:Y:S02]  /*0b90*/  IADD3 R7, R9, -0x3e, RZ ;  /* 0xffffffc209077810 */ /* 0x000fe40007ffe0ff */
[----:B------:R-:W-:Y:S02]  /*0ba0*/  ISETP.GE.U32.AND P2, PT, R3, 0x7fffffa7, PT ;  /* 0x7fffffa70300780c */ /* 0x000fe40003f46070 */
[----:B------:R-:W-:Y:S02]  /*0bb0*/  IADD3 R3, R9, -0x3d, RZ ;  /* 0xffffffc309037810 */ /* 0x000fe40007ffe0ff */
[----:B------:R-:W-:Y:S02]  /*0bc0*/  SEL R51, RZ, 0x1, P3 ;  /* 0x00000001ff337807 */ /* 0x000fe40001800000 */
[----:B------:R-:W-:Y:S01]  /*0bd0*/  SEL R5, RZ, 0x4, P5 ;  /* 0x00000004ff057807 */ /* 0x000fe20002800000 */
[----:B--2---:R-:W2:Y:S01]  /*0be0*/  MUFU.RCP R0, R0 ;  /* 0x0000000000007308 */ /* 0x004ea20000001000 */
[----:B------:R-:W-:Y:S01]  /*0bf0*/  ISETP.GE.U32.AND P3, PT, R4, 0x7fffffa2, PT ;  /* 0x7fffffa20400780c */ /* 0x000fe20003f66070 */
[----:B------:R-:W-:Y:S01]  /*0c00*/  IMAD.IADD R51, R51, 0x1, R54 ;  /* 0x0000000133337824 */ /* 0x000fe200078e0236 */
[----:B------:R-:W-:-:S02]  /*0c10*/  ISETP.GE.U32.AND P5, PT, R7, 0x7fffffa3, PT ;  /* 0x7fffffa30700780c */ /* 0x000fc40003fa6070 */
[----:B------:R-:W-:Y:S02]  /*0c20*/  SEL R4, RZ, 0x7fff8, P4 ;  /* 0x0007fff8ff047807 */ /* 0x000fe40002000000 */
[----:B------:R-:W-:Y:S02]  /*0c30*/  IADD3 R7, R9, -0x38, RZ ;  /* 0xffffffc809077810 */ /* 0x000fe40007ffe0ff */
[----:B------:R-:W-:Y:S02]  /*0c40*/  ISETP.GE.U32.AND P4, PT, R3, 0x7fffffa4, PT ;  /* 0x7fffffa40300780c */ /* 0x000fe40003f86070 */
[----:B------:R-:W-:Y:S02]  /*0c50*/  IADD3 R3, R9, -0x37, RZ ;  /* 0xffffffc909037810 */ /* 0x000fe40007ffe0ff */
[----:B------:R-:W-:Y:S02]  /*0c60*/  SEL R35, RZ, 0x1, P0 ;  /* 0x00000001ff237807 */ /* 0x000fe40000000000 */
[----:B------:R-:W-:-:S02]  /*0c70*/  ISETP.GE.U32.AND P0, PT, R7, 0x7fffffa9, PT ;  /* 0x7fffffa90700780c */ /* 0x000fc40003f06070 */
[----:B------:R-:W-:Y:S02]  /*0c80*/  SEL R40, RZ, 0x1fffe, P6 ;  /* 0x0001fffeff287807 */ /* 0x000fe40003000000 */
[----:B------:R-:W-:Y:S02]  /*0c90*/  IADD3 R7, R9, -0x35, RZ ;  /* 0xffffffcb09077810 */ /* 0x000fe40007ffe0ff */
[----:B------:R-:W-:Y:S01]  /*0ca0*/  ISETP.GE.U32.AND P6, PT, R3, 0x7fffffaa, PT ;  /* 0x7fffffaa0300780c */ /* 0x000fe20003fc6070 */
[----:B------:R-:W-:Y:S01]  /*0cb0*/  IMAD.IADD R40, R35, 0x1, R40 ;  /* 0x0000000123287824 */ /* 0x000fe200078e0228 */
[----:B------:R-:W-:Y:S02]  /*0cc0*/  IADD3 R3, R9, -0x36, RZ ;  /* 0xffffffca09037810 */ /* 0x000fe40007ffe0ff */
[----:B------:R-:W-:Y:S02]  /*0cd0*/  SEL R15, RZ, 0x7fff8, P1 ;  /* 0x0007fff8ff0f7807 */ /* 0x000fe40000800000 */
[----:B------:R-:W-:-:S02]  /*0ce0*/  ISETP.GE.U32.AND P1, PT, R7, 0x7fffffac, PT ;  /* 0x7fffffac0700780c */ /* 0x000fc40003f26070 */
[----:B------:R-:W-:Y:S02]  /*0cf0*/  IADD3 R7, R9, -0x33, RZ ;  /* 0xffffffcd09077810 */ /* 0x000fe40007ffe0ff */
[----:B------:R-:W-:Y:S02]  /*0d00*/  SEL R12, RZ, 0x4, P2 ;  /* 0x00000004ff0c7807 */ /* 0x000fe40001000000 */
[----:B------:R-:W-:Y:S02]  /*0d10*/  ISETP.GE.U32.AND P2, PT, R3, 0x7fffffab, PT ;  /* 0x7fffffab0300780c */ /* 0x000fe40003f46070 */
[----:B------:R-:W-:Y:S02]  /*0d20*/  IADD3 R3, R9, -0x34, RZ ;  /* 0xffffffcc09037810 */ /* 0x000fe40007ffe0ff */
[----:B------:R-:W-:Y:S02]  /*0d30*/  SEL R42, RZ, 0x1fffe, P3 ;  /* 0x0001fffeff2a7807 */ /* 0x000fe40001800000 */
[----:B------:R-:W-:-:S02]  /*0d40*/  ISETP.GE.U32.AND P3, PT, R7, 0x7fffffae, PT ;  /* 0x7fffffae0700780c */ /* 0x000fc40003f66070 */
[----:B------:R-:W-:Y:S02]  /*0d50*/  IADD3 R7, R9, -0x32, RZ ;  /* 0xffffffce09077810 */ /* 0x000fe40007ffe0ff */
[----:B------:R-:W-:Y:S02]  /*0d60*/  SEL R14, RZ, 0x7fff8, P4 ;  /* 0x0007fff8ff0e7807 */ /* 0x000fe40002000000 */
[----:B--2---:R-:W-:Y:S02]  /*0d70*/  IADD3 R0, R0, 0xffffffe, RZ ;  /* 0x0ffffffe00007810 */ /* 0x004fe40007ffe0ff */
[----:B------:R-:W-:Y:S02]  /*0d80*/  ISETP.GE.U32.AND P4, PT, R3, 0x7fffffad, PT ;  /* 0x7fffffad0300780c */ /* 0x000fe40003f86070 */
[----:B------:R-:W-:Y:S01]  /*0d90*/  IADD3 R3, R9, -0x1f, RZ ;  /* 0xffffffe109037810 */ /* 0x000fe20007ffe0ff */
[----:B------:R-:W2:Y:S01]  /*0da0*/  F2I.FTZ.U32.TRUNC.NTZ R31, R0 ;  /* 0x00000000001f7305 */ /* 0x000ea2000021f000 */
[----:B------:R-:W-:-:S02]  /*0db0*/  SEL R17, RZ, 0x4, P5 ;  /* 0x00000004ff117807 */ /* 0x000fc40002800000 */
[----:B------:R-:W-:Y:S02]  /*0dc0*/  ISETP.GE.U32.AND P5, PT, R7, 0x7fffffaf, PT ;  /* 0x7fffffaf0700780c */ /* 0x000fe40003fa6070 */
[----:B------:R-:W-:Y:S02]  /*0dd0*/  IADD3 R7, R9, -0x1d, RZ ;  /* 0xffffffe309077810 */ /* 0x000fe40007ffe0ff */
[----:B------:R-:W-:Y:S02]  /*0de0*/  SEL R41, RZ, 0x1fffe, P6 ;  /* 0x0001fffeff297807 */ /* 0x000fe40003000000 */
[----:B------:R-:W-:Y:S02]  /*0df0*/  ISETP.GE.U32.AND P6, PT, R3, 0x7fffffc2, PT ;  /* 0x7fffffc20300780c */ /* 0x000fe40003fc6070 */
[----:B------:R-:W-:Y:S02]  /*0e00*/  IADD3 R3, R9, -0x1e, RZ ;  /* 0xffffffe209037810 */ /* 0x000fe40007ffe0ff */
[----:B------:R-:W-:-:S02]  /*0e10*/  SEL R38, RZ, 0x1, P0 ;  /* 0x00000001ff267807 */ /* 0x000fc40000000000 */
[----:B------:R-:W-:Y:S01]  /*0e20*/  ISETP.GE.U32.AND P0, PT, R7, 0x7fffffc4, PT ;  /* 0x7fffffc40700780c */ /* 0x000fe20003f06070 */
[----:B--2---:R-:W-:Y:S01]  /*0e30*/  IMAD.MOV R21, RZ, RZ, -R31 ;  /* 0x000000ffff157224 */ /* 0x004fe200078e0a1f */
[----:B------:R-:W-:Y:S01]  /*0e40*/  IADD3 R7, R9, -0xc, RZ ;  /* 0xfffffff409077810 */ /* 0x000fe20007ffe0ff */
[----:B------:R-:W-:Y:S01]  /*0e50*/  IMAD.IADD R38, R38, 0x1, R41 ;  /* 0x0000000126267824 */ /* 0x000fe200078e0229 */
[----:B------:R-:W-:Y:S02]  /*0e60*/  SEL R77, RZ, 0x7fff8, P1 ;  /* 0x0007fff8ff4d7807 */ /* 0x000fe40000800000 */
[----:B------:R-:W-:Y:S02]  /*0e70*/  ISETP.GE.U32.AND P1, PT, R3, 0x7fffffc3, PT ;  /* 0x7fffffc30300780c */ /* 0x000fe40003f26070 */
[----:B------:R-:W-:Y:S02]  /*0e80*/  IADD3 R3, R9, -0xb, RZ ;  /* 0xfffffff509037810 */ /* 0x000fe40007ffe0ff */
[----:B------:R-:W-:-:S02]  /*0e90*/  IABS R0, c[0x0][0x178] ;  /* 0x00005e0000007a13 */ /* 0x000fc40000000000 */
[----:B------:R-:W-:Y:S02]  /*0ea0*/  SEL R18, RZ, 0x4, P2 ;  /* 0x00000004ff127807 */ /* 0x000fe40001000000 */
[----:B------:R-:W-:Y:S02]  /*0eb0*/  ISETP.GE.U32.AND P2, PT, R7, 0x7fffffd5, PT ;  /* 0x7fffffd50700780c */ /* 0x000fe40003f46070 */
[----:B------:R-:W-:Y:S02]  /*0ec0*/  SEL R39, RZ, 0x1fffe, P3 ;  /* 0x0001fffeff277807 */ /* 0x000fe40001800000 */
[----:B------:R-:W-:Y:S02]  /*0ed0*/  SHF.R.U32.HI R7, RZ, 0x5, R84 ;  /* 0x00000005ff077819 */ /* 0x000fe40000011654 */
[----:B------:R-:W-:Y:S01]  /*0ee0*/  ISETP.GE.U32.AND P3, PT, R3, 0x7fffffd6, PT ;  /* 0x7fffffd60300780c */ /* 0x000fe20003f66070 */
[----:B------:R-:W-:Y:S01]  /*0ef0*/  IMAD.MOV.U32 R3, RZ, RZ, R0 ;  /* 0x000000ffff037224 */ /* 0x000fe200078e0000 */
[----:B------:R-:W-:-:S02]  /*0f00*/  IADD3 R0, R9, -0x1, RZ ;  /* 0xffffffff09007810 */ /* 0x000fc40007ffe0ff */
[----:B------:R-:W-:Y:S02]  /*0f10*/  SGXT.U32 R7, R7, 0x4 ;  /* 0x000000040707781a */ /* 0x000fe40000000000 */
[----:B------:R-:W-:Y:S02]  /*0f20*/  SEL R36, RZ, 0x1, P4 ;  /* 0x00000001ff247807 */ /* 0x000fe40002000000 */
[----:B------:R-:W-:Y:S02]  /*0f30*/  ISETP.GE.U32.AND P4, PT, R0, 0x7fffffe0, PT ;  /* 0x7fffffe00000780c */ /* 0x000fe40003f86070 */
[----:B------:R-:W-:Y:S01]  /*0f40*/  LOP3.LUT R32, R112, R7, RZ, 0xfc, !PT ;  /* 0x0000000770207212 */ /* 0x000fe200078efcff */
[----:B------:R-:W2:Y:S01]  /*0f50*/  I2F.RP R0, R3 ;  /* 0x0000000300007306 */ /* 0x000ea20000209400 */
[----:B------:R-:W-:Y:S01]  /*0f60*/  IMAD R7, R21, R2, RZ ;  /* 0x0000000215077224 */ /* 0x000fe200078e02ff */
[----:B------:R-:W-:Y:S01]  /*0f70*/  SEL R21, RZ, 0x4, P5 ;  /* 0x00000004ff157807 */ /* 0x000fe20002800000 */
[----:B------:R-:W-:Y:S01]  /*0f80*/  IMAD.IADD R36, R36, 0x1, R39 ;  /* 0x0000000124247824 */ /* 0x000fe200078e0227 */
[----:B------:R-:W-:Y:S01]  /*0f90*/  LOP3.LUT R56, R32, 0x20, RZ, 0xfc, !PT ;  /* 0x0000002020387812 */ /* 0x000fe200078efcff */
[----:B------:R-:W-:Y:S01]  /*0fa0*/  IMAD.HI.U32 R31, R31, R7, R30 ;  /* 0x000000071f1f7227 */ /* 0x000fe200078e001e */
[----:B------:R-:W-:-:S02]  /*0fb0*/  IABS R53, R32 ;  /* 0x0000002000357213 */ /* 0x000fc40000000000 */
[----:B------:R-:W-:Y:S02]  /*0fc0*/  IADD3 R7, R9, -0x31, RZ ;  /* 0xffffffcf09077810 */ /* 0x000fe40007ffe0ff */
[----:B------:R-:W-:Y:S02]  /*0fd0*/  IABS R55, R56 ;  /* 0x0000003800377213 */ /* 0x000fe40000000000 */
[----:B------:R-:W-:Y:S01]  /*0fe0*/  ISETP.GE.U32.AND P5, PT, R7, 0x7fffffb0, PT ;  /* 0x7fffffb00700780c */ /* 0x000fe20003fa6070 */
[C---:B------:R-:W-:Y:S01]  /*0ff0*/  IMAD.HI.U32 R7, R31.reuse, R53, RZ ;  /* 0x000000351f077227 */ /* 0x040fe200078e00ff */
[----:B------:R-:W-:Y:S02]  /*1000*/  LEA.HI R30, R84, R112, RZ, 0x1b ;  /* 0x00000070541e7211 */ /* 0x000fe400078fd8ff */
[----:B------:R-:W-:Y:S01]  /*1010*/  SEL R48, RZ, 0x4, P1 ;  /* 0x00000004ff307807 */ /* 0x000fe20000800000 */
[----:B------:R-:W-:Y:S01]  /*1020*/  IMAD.HI.U32 R33, R31, R55, RZ ;  /* 0x000000371f217227 */ /* 0x000fe200078e00ff */
[----:B------:R-:W-:-:S02]  /*1030*/  IADD3 R52, R30, 0x10, RZ ;  /* 0x000000101e347810 */ /* 0x000fc40007ffe0ff */
[----:B------:R-:W-:Y:S01]  /*1040*/  SEL R26, RZ, 0x7fff8, P5 ;  /* 0x0007fff8ff1a7807 */ /* 0x000fe20002800000 */
[----:B------:R-:W-:Y:S01]  /*1050*/  IMAD.MOV R34, RZ, RZ, -R7 ;  /* 0x000000ffff227224 */ /* 0x000fe200078e0a07 */
[----:B------:R-:W-:Y:S01]  /*1060*/  IABS R50, R52 ;  /* 0x0000003400327213 */ /* 0x000fe20000000000 */
[----:B--2---:R2:W3:Y:S01]  /*1070*/  MUFU.RCP R7, R0 ;  /* 0x0000000000077308 */ /* 0x0044e20000001000 */
[----:B------:R-:W-:Y:S01]  /*1080*/  IMAD.MOV R37, RZ, RZ, -R33 ;  /* 0x000000ffff257224 */ /* 0x000fe200078e0a21 */
[----:B------:R-:W-:Y:S01]  /*1090*/  IADD3 R30, R30, 0x30, RZ ;  /* 0x000000301e1e7810 */ /* 0x000fe20007ffe0ff */
[C---:B------:R-:W-:Y:S01]  /*10a0*/  IMAD R33, R2.reuse, R34, R53 ;  /* 0x0000002202217224 */ /* 0x040fe200078e0235 */
[----:B------:R-:W-:Y:S01]  /*10b0*/  SEL R53, RZ, 0x7fff8, P0 ;  /* 0x0007fff8ff357807 */ /* 0x000fe20000000000 */
[----:B------:R-:W-:Y:S01]  /*10c0*/  IMAD R37, R2, R37, R55 ;  /* 0x0000002502257224 */ /* 0x000fe200078e0237 */
[----:B------:R-:W-:Y:S01]  /*10d0*/  IABS R28, R30 ;  /* 0x0000001e001c7213 */ /* 0x000fe20000000000 */
[----:B------:R-:W-:Y:S01]  /*10e0*/  IMAD.HI.U32 R34, R31, R50, RZ ;  /* 0x000000321f227227 */ /* 0x000fe200078e00ff */
[----:B------:R-:W-:-:S02]  /*10f0*/  SEL R55, RZ, 0x1fffe, P6 ;  /* 0x0001fffeff377807 */ /* 0x000fc40003000000 */
[----:B--2---:R-:W-:Y:S01]  /*1100*/  IADD3 R0, R9, -0x40, RZ ;  /* 0xffffffc009007810 */ /* 0x004fe20007ffe0ff */
[----:B------:R-:W-:Y:S01]  /*1110*/  IMAD.MOV R57, RZ, RZ, -R34 ;  /* 0x000000ffff397224 */ /* 0x000fe200078e0a22 */
[----:B------:R-:W-:Y:S01]  /*1120*/  ISETP.GT.U32.AND P0, PT, R2, R37, PT ;  /* 0x000000250200720c */ /* 0x000fe20003f04070 */
[----:B------:R-:W-:Y:S01]  /*1130*/  IMAD.HI.U32 R31, R31, R28, RZ ;  /* 0x0000001c1f1f7227 */ /* 0x000fe200078e00ff */
[----:B------:R-:W-:Y:S02]  /*1140*/  ISETP.GE.U32.AND P1, PT, R0, 0x7fffffa1, PT ;  /* 0x7fffffa10000780c */ /* 0x000fe40003f26070 */
[----:B---3--:R-:W-:Y:S01]  /*1150*/  IADD3 R7, R7, 0xffffffe, RZ ;  /* 0x0ffffffe07077810 */ /* 0x008fe20007ffe0ff */
[----:B------:R-:W-:Y:S01]  /*1160*/  IMAD.MOV R31, RZ, RZ, -R31 ;  /* 0x000000ffff1f7224 */ /* 0x000fe200078e0a1f */
[----:B------:R-:W-:Y:S02]  /*1170*/  SEL R35, RZ, 0x1, P1 ;  /* 0x00000001ff237807 */ /* 0x000fe40000800000 */
[----:B------:R-:W-:-:S02]  /*1180*/  ISETP.GT.U32.AND P6, PT, R2, R33, PT ;  /* 0x000000210200720c */ /* 0x000fc40003fc4070 */
[----:B------:R-:W2:Y:S01]  /*1190*/  F2I.FTZ.U32.TRUNC.NTZ R7, R7 ;  /* 0x0000000700077305 */ /* 0x000ea2000021f000 */
[----:B------:R-:W-:Y:S01]  /*11a0*/  IMAD.IADD R42, R35, 0x1, R42 ;  /* 0x00000001232a7824 */ /* 0x000fe200078e022a */
[----:B------:R-:W-:Y:S01]  /*11b0*/  IABS R29, R58 ;  /* 0x0000003a001d7213 */ /* 0x000fe20000000000 */
[----:B------:R-:W-:Y:S01]  /*11c0*/  @!P0 IMAD.IADD R37, R37, 0x1, -R2 ;  /* 0x0000000125258824 */ /* 0x000fe200078e0a02 */
[----:B------:R-:W-:Y:S01]  /*11d0*/  LOP3.LUT R45, R45, 0x3, RZ, 0xc0, !PT ;  /* 0x000000032d2d7812 */ /* 0x000fe200078ec0ff */
[C---:B------:R-:W-:Y:S01]  /*11e0*/  IMAD R35, R2.reuse, R57, R50 ;  /* 0x0000003902237224 */ /* 0x040fe200078e0232 */
[----:B------:R-:W-:Y:S02]  /*11f0*/  IADD3 R78, R9, -0x20, RZ ;  /* 0xffffffe0094e7810 */ /* 0x000fe40007ffe0ff */
[C---:B------:R-:W-:Y:S02]  /*1200*/  ISETP.GT.U32.AND P0, PT, R2.reuse, R37, PT ;  /* 0x000000250200720c */ /* 0x040fe40003f04070 */
[----:B------:R-:W-:Y:S01]  /*1210*/  ISETP.GT.U32.AND P5, PT, R2, R35, PT ;  /* 0x000000230200720c */ /* 0x000fe20003fa4070 */
[----:B------:R-:W-:Y:S01]  /*1220*/  @!P6 IMAD.IADD R33, R33, 0x1, -R2 ;  /* 0x000000012121e824 */ /* 0x000fe200078e0a02 */
[----:B------:R-:W-:-:S02]  /*1230*/  LOP3.LUT R47, R47, 0x3, RZ, 0xc0, !PT ;  /* 0x000000032f2f7812 */ /* 0x000fc400078ec0ff */
[----:B------:R-:W-:Y:S01]  /*1240*/  LOP3.LUT R46, R46, 0x3, RZ, 0xc0, !PT ;  /* 0x000000032e2e7812 */ /* 0x000fe200078ec0ff */
[--C-:B--2---:R-:W-:Y:S01]  /*1250*/  IMAD.MOV R34, RZ, RZ, -R7.reuse ;  /* 0x000000ffff227224 */ /* 0x104fe200078e0a07 */
[----:B------:R-:W-:Y:S02]  /*1260*/  ISETP.GT.U32.AND P6, PT, R2, R33, PT ;  /* 0x000000210200720c */ /* 0x000fe40003fc4070 */
[----:B------:R-:W-:Y:S01]  /*1270*/  IADD3 R24, R45, R27, R24 ;  /* 0x0000001b2d187210 */ /* 0x000fe20007ffe018 */
[----:B------:R-:W-:Y:S01]  /*1280*/  IMAD.MOV.U32 R6, RZ, RZ, R34 ;  /* 0x000000ffff067224 */ /* 0x000fe200078e0022 */
[----:B------:R-:W-:Y:S01]  /*1290*/  IADD3 R8, R47, R13, R8 ;  /* 0x0000000d2f087210 */ /* 0x000fe20007ffe008 */
[--C-:B------:R-:W-:Y:S01]  /*12a0*/  @!P0 IMAD.IADD R37, R37, 0x1, -R2.reuse ;  /* 0x0000000125258824 */ /* 0x100fe200078e0a02 */
[----:B------:R-:W-:Y:S01]  /*12b0*/  ISETP.GE.AND P0, PT, R56, RZ, PT ;  /* 0x000000ff3800720c */ /* 0x000fe20003f06270 */
[----:B------:R-:W-:Y:S01]  /*12c0*/  @!P5 IMAD.IADD R35, R35, 0x1, -R2 ;  /* 0x000000012323d824 */ /* 0x000fe200078e0a02 */
[----:B------:R-:W-:Y:S01]  /*12d0*/  IADD3 R22, R46, R25, R22 ;  /* 0x000000192e167210 */ /* 0x000fe20007ffe016 */
[----:B------:R-:W-:Y:S01]  /*12e0*/  IMAD R39, R6, R3, RZ ;  /* 0x0000000306277224 */ /* 0x000fe200078e02ff */
[----:B------:R-:W-:Y:S01]  /*12f0*/  LOP3.LUT R13, R24, 0xf, RZ, 0xc0, !PT ;  /* 0x0000000f180d7812 */ /* 0x000fe200078ec0ff */
[----:B------:R-:W-:Y:S01]  /*1300*/  IMAD.MOV.U32 R6, RZ, RZ, RZ ;  /* 0x000000ffff067224 */ /* 0x000fe200078e00ff */
[----:B------:R-:W-:Y:S01]  /*1310*/  ISETP.GT.U32.AND P5, PT, R2, R35, PT ;  /* 0x000000230200720c */ /* 0x000fe20003fa4070 */
[----:B------:R-:W-:Y:S01]  /*1320*/  @!P6 IMAD.IADD R33, R33, 0x1, -R2 ;  /* 0x000000012121e824 */ /* 0x000fe200078e0a02 */
[----:B------:R-:W-:Y:S01]  /*1330*/  ISETP.GE.AND P6, PT, R32, RZ, PT ;  /* 0x000000ff2000720c */ /* 0x000fe20003fc6270 */
[----:B------:R-:W-:Y:S01]  /*1340*/  IMAD.HI.U32 R6, R7, R39, R6 ;  /* 0x0000002707067227 */ /* 0x000fe200078e0006 */
[----:B------:R-:W-:-:S02]  /*1350*/  LOP3.LUT R40, R40, 0x3, RZ, 0xc0, !PT ;  /* 0x0000000328287812 */ /* 0x000fc400078ec0ff */
[----:B------:R-:W-:Y:S01]  /*1360*/  LOP3.LUT R44, R44, 0x3, RZ, 0xc0, !PT ;  /* 0x000000032c2c7812 */ /* 0x000fe200078ec0ff */
[----:B------:R-:W-:Y:S01]  /*1370*/  IMAD R7, R2, R31, R28 ;  /* 0x0000001f02077224 */ /* 0x000fe200078e021c */
[----:B------:R-:W-:Y:S01]  /*1380*/  IADD3 R12, R40, R15, R12 ;  /* 0x0000000f280c7210 */ /* 0x000fe20007ffe00c */
[----:B------:R-:W-:Y:S01]  /*1390*/  @!P0 IMAD.MOV R37, RZ, RZ, -R37 ;  /* 0x000000ffff258224 */ /* 0x000fe200078e0a25 */
[----:B------:R-:W-:Y:S01]  /*13a0*/  IADD3 R10, R44, R23, R10 ;  /* 0x000000172c0a7210 */ /* 0x000fe20007ffe00a */
[----:B------:R-:W-:Y:S01]  /*13b0*/  IMAD.HI.U32 R6, R6, R29, RZ ;  /* 0x0000001d06067227 */ /* 0x000fe200078e00ff */
[----:B------:R-:W-:Y:S02]  /*13c0*/  ISETP.GT.U32.AND P0, PT, R2, R7, PT ;  /* 0x000000070200720c */ /* 0x000fe40003f04070 */
[----:B------:R-:W-:Y:S01]  /*13d0*/  LOP3.LUT R42, R42, 0x3, RZ, 0xc0, !PT ;  /* 0x000000032a2a7812 */ /* 0x000fe200078ec0ff */
[----:B------:R-:W-:Y:S01]  /*13e0*/  @!P5 IMAD.IADD R35, R35, 0x1, -R2 ;  /* 0x000000012323d824 */ /* 0x000fe200078e0a02 */
[----:B------:R-:W-:Y:S01]  /*13f0*/  ISETP.GE.AND P5, PT, R52, RZ, PT ;  /* 0x000000ff3400720c */ /* 0x000fe20003fa6270 */
[----:B------:R-:W-:Y:S01]  /*1400*/  IMAD.MOV R6, RZ, RZ, -R6 ;  /* 0x000000ffff067224 */ /* 0x000fe200078e0a06 */
[----:B------:R-:W-:Y:S01]  /*1410*/  LOP3.LUT R15, R36, 0x3, RZ, 0xc0, !PT ;  /* 0x00000003240f7812 */ /* 0x000fe200078ec0ff */
[----:B------:R-:W-:Y:S01]  /*1420*/  @!P6 IMAD.MOV R33, RZ, RZ, -R33 ;  /* 0x000000ffff21e224 */ /* 0x000fe200078e0a21 */
[----:B------:R-:W-:Y:S01]  /*1430*/  ISETP.GE.U32.AND P6, PT, R78, 0x7fffffc1, PT ;  /* 0x7fffffc14e00780c */ /* 0x000fe20003fc6070 */
[----:B------:R-:W-:Y:S01]  /*1440*/  IMAD R6, R3, R6, R29 ;  /* 0x0000000603067224 */ /* 0x000fe200078e021d */
[----:B------:R-:W-:Y:S01]  /*1450*/  LOP3.LUT R43, R43, 0x3, RZ, 0xc0, !PT ;  /* 0x000000032b2b7812 */ /* 0x000fe200078ec0ff */
[----:B------:R-:W-:Y:S01]  /*1460*/  IMAD R13, R22, 0x10, R13 ;  /* 0x00000010160d7824 */ /* 0x000fe200078e020d */
[----:B------:R-:W-:Y:S01]  /*1470*/  SEL R28, RZ, 0x1, P6 ;  /* 0x00000001ff1c7807 */ /* 0x000fe20003000000 */
[----:B------:R-:W-:Y:S01]  /*1480*/  @!P0 IMAD.IADD R7, R7, 0x1, -R2 ;  /* 0x0000000107078824 */ /* 0x000fe200078e0a02 */
[----:B------:R-:W-:-:S02]  /*1490*/  IADD3 R14, R42, R14, R17 ;  /* 0x0000000e2a0e7210 */ /* 0x000fc40007ffe011 */
[----:B------:R-:W-:Y:S01]  /*14a0*/  IADD3 R15, R15, R26, R21 ;  /* 0x0000001a0f0f7210 */ /* 0x000fe20007ffe015 */
[----:B------:R-:W-:Y:S01]  /*14b0*/  @!P5 IMAD.MOV R35, RZ, RZ, -R35 ;  /* 0x000000ffff23d224 */ /* 0x000fe200078e0a23 */
[----:B------:R-:W-:Y:S01]  /*14c0*/  ISETP.GT.U32.AND P0, PT, R2, R7, PT ;  /* 0x000000070200720c */ /* 0x000fe20003f04070 */
[----:B------:R-:W-:Y:S01]  /*14d0*/  IMAD.IADD R28, R28, 0x1, R55 ;  /* 0x000000011c1c7824 */ /* 0x000fe200078e0237 */
[----:B------:R-:W-:Y:S02]  /*14e0*/  ISETP.GT.U32.AND P5, PT, R3, R6, PT ;  /* 0x000000060300720c */ /* 0x000fe40003fa4070 */
[----:B------:R-:W-:Y:S02]  /*14f0*/  IADD3 R11, R43, R20, R11 ;  /* 0x000000142b0b7210 */ /* 0x000fe40007ffe00b */
[----:B------:R-:W-:Y:S02]  /*1500*/  LOP3.LUT R28, R28, 0x3, RZ, 0xc0, !PT ;  /* 0x000000031c1c7812 */ /* 0x000fe400078ec0ff */
[----:B------:R-:W-:-:S02]  /*1510*/  LOP3.LUT R49, R49, 0x3, RZ, 0xc0, !PT ;  /* 0x0000000331317812 */ /* 0x000fc400078ec0ff */
[----:B------:R-:W-:Y:S02]  /*1520*/  IADD3 R28, R28, R53, R48 ;  /* 0x000000351c1c7210 */ /* 0x000fe40007ffe030 */
[----:B------:R-:W-:Y:S01]  /*1530*/  IADD3 R16, R49, R19, R16 ;  /* 0x0000001331107210 */ /* 0x000fe20007ffe010 */
[----:B------:R-:W-:Y:S01]  /*1540*/  @!P0 IMAD.IADD R7, R7, 0x1, -R2 ;  /* 0x0000000107078824 */ /* 0x000fe200078e0a02 */
[----:B------:R-:W-:Y:S01]  /*1550*/  ISETP.GE.AND P0, PT, R30, RZ, PT ;  /* 0x000000ff1e00720c */ /* 0x000fe20003f06270 */
[----:B------:R-:W-:Y:S01]  /*1560*/  @!P5 IMAD.IADD R6, R6, 0x1, -R3 ;  /* 0x000000010606d824 */ /* 0x000fe200078e0a03 */
[----:B------:R-:W-:Y:S01]  /*1570*/  LOP3.LUT R2, RZ, c[0x0][0x17c], RZ, 0x33, !PT ;  /* 0x00005f00ff027a12 */ /* 0x000fe200078e33ff */
[----:B------:R-:W-:Y:S01]  /*1580*/  IMAD.SHL.U32 R16, R16, 0x100, RZ ;  /* 0x0000010010107824 */ /* 0x000fe200078e00ff */
[----:B------:R-:W-:Y:S02]  /*1590*/  LOP3.LUT R38, R38, 0x3, RZ, 0xc0, !PT ;  /* 0x0000000326267812 */ /* 0x000fe400078ec0ff */
[----:B------:R-:W-:-:S02]  /*15a0*/  ISETP.GT.U32.AND P5, PT, R3, R6, PT ;  /* 0x000000060300720c */ /* 0x000fc40003fa4070 */
[----:B------:R-:W-:Y:S02]  /*15b0*/  LOP3.LUT R51, R51, 0x3, RZ, 0xc0, !PT ;  /* 0x0000000333337812 */ /* 0x000fe400078ec0ff */
[----:B------:R-:W-:Y:S02]  /*15c0*/  IADD3 R77, R38, R77, R18 ;  /* 0x0000004d264d7210 */ /* 0x000fe40007ffe012 */
[----:B------:R-:W-:Y:S01]  /*15d0*/  LOP3.LUT R17, R16, 0xf00, RZ, 0xe2, !PT ;  /* 0x00000f0010117812 */ /* 0x000fe200078ee2ff */
[----:B------:R-:W-:Y:S01]  /*15e0*/  @!P0 IMAD.MOV R7, RZ, RZ, -R7 ;  /* 0x000000ffff078224 */ /* 0x000fe200078e0a07 */
[----:B------:R-:W-:Y:S02]  /*15f0*/  ISETP.NE.AND P0, PT, RZ, c[0x0][0x17c], PT ;  /* 0x00005f00ff007a0c */ /* 0x000fe40003f05270 */
[----:B------:R-:W-:Y:S01]  /*1600*/  IADD3 R5, R51, R4, R5 ;  /* 0x0000000433057210 */ /* 0x000fe20007ffe005 */
[----:B------:R-:W-:Y:S01]  /*1610*/  IMAD R8, R8, 0x1000, R17 ;  /* 0x0000100008087824 */ /* 0x000fe200078e0211 */
[----:B------:R-:W-:Y:S01]  /*1620*/  SEL R123, R2, R33, !P0 ;  /* 0x00000021027b7207 */ /* 0x000fe20004000000 */
[----:B------:R-:W-:Y:S01]  /*1630*/  @!P5 IMAD.IADD R6, R6, 0x1, -R3 ;  /* 0x000000010606d824 */ /* 0x000fe200078e0a03 */
[C---:B------:R-:W-:Y:S01]  /*1640*/  SEL R121, R2.reuse, R35, !P0 ;  /* 0x0000002302797207 */ /* 0x040fe20004000000 */
[----:B------:R-:W-:Y:S01]  /*1650*/  IMAD.MOV.U32 R3, RZ, RZ, c[0x0][0x188] ;  /* 0x00006200ff037624 */ /* 0x000fe200078e00ff */
[C---:B------:R-:W-:Y:S01]  /*1660*/  SEL R119, R2.reuse, R37, !P0 ;  /* 0x0000002502777207 */ /* 0x040fe20004000000 */
[----:B------:R-:W-:Y:S01]  /*1670*/  IMAD R123, R123, c[0x0][0x190], RZ ;  /* 0x000064007b7b7a24 */ /* 0x000fe200078e02ff */
[----:B------:R-:W-:Y:S01]  /*1680*/  SEL R117, R2, R7, !P0 ;  /* 0x0000000702757207 */ /* 0x000fe20004000000 */
[C---:B------:R-:W-:Y:S01]  /*1690*/  IMAD.SHL.U32 R87, R3.reuse, 0x4, RZ ;  /* 0x0000000403577824 */ /* 0x040fe200078e00ff */
[----:B------:R-:W-:Y:S01]  /*16a0*/  ISETP.GE.AND P5, PT, R58, RZ, PT ;  /* 0x000000ff3a00720c */ /* 0x000fe20003fa6270 */
[C---:B------:R-:W-:Y:S01]  /*16b0*/  IMAD R107, R3.reuse, 0xc, RZ ;  /* 0x0000000c036b7824 */ /* 0x040fe200078e02ff */
[----:B------:R-:W-:Y:S01]  /*16c0*/  ISETP.NE.AND P0, PT, RZ, c[0x0][0x178], PT ;  /* 0x00005e00ff007a0c */ /* 0x000fe20003f05270 */
[C---:B------:R-:W-:Y:S01]  /*16d0*/  IMAD.SHL.U32 R85, R3.reuse, 0x2, RZ ;  /* 0x0000000203557824 */ /* 0x040fe200078e00ff */
[----:B------:R-:W-:Y:S01]  /*16e0*/  LOP3.LUT R28, R28, 0xf, RZ, 0xc0, !PT ;  /* 0x0000000f1c1c7812 */ /* 0x000fe200078ec0ff */
[----:B------:R-:W-:Y:S01]  /*16f0*/  IMAD R86, R3, 0x3, RZ ;  /* 0x0000000303567824 */ /* 0x000fe200078e02ff */
[----:B------:R-:W-:Y:S01]  /*1700*/  IADD3 R81, R9, -0x5, RZ ;  /* 0xfffffffb09517810 */ /* 0x000fe20007ffe0ff */
[----:B------:R-:W-:Y:S01]  /*1710*/  IMAD R111, R3, 0x14, RZ ;  /* 0x00000014036f7824 */ /* 0x000fe200078e02ff */
[----:B------:R-:W-:Y:S01]  /*1720*/  IADD3 R80, R9, -0x9, RZ ;  /* 0xfffffff709507810 */ /* 0x000fe20007ffe0ff */
[----:B------:R-:W-:-:S02]  /*1730*/  IMAD R96, R3, 0x5, RZ ;  /* 0x0000000503607824 */ /* 0x000fc400078e02ff */
[C---:B------:R-:W-:Y:S02]  /*1740*/  IMAD R79, R3.reuse, 0x18, RZ ;  /* 0x00000018034f7824 */ /* 0x040fe400078e02ff */
[----:B------:R-:W-:Y:S02]  /*1750*/  @!P5 IMAD.MOV R6, RZ, RZ, -R6 ;  /* 0x000000ffff06d224 */ /* 0x000fe400078e0a06 */
[----:B------:R-:W-:Y:S01]  /*1760*/  @!P0 LOP3.LUT R6, RZ, c[0x0][0x178], RZ, 0x33, !PT ;  /* 0x00005e00ff068a12 */ /* 0x000fe200078e33ff */
[C---:B------:R-:W-:Y:S02]  /*1770*/  IMAD R30, R3.reuse, 0x1c, RZ ;  /* 0x0000001c031e7824 */ /* 0x040fe400078e02ff */
[C---:B------:R-:W-:Y:S02]  /*1780*/  IMAD R97, R3.reuse, 0x6, RZ ;  /* 0x0000000603617824 */ /* 0x040fe400078e02ff */
[----:B------:R-:W-:Y:S02]  /*1790*/  IMAD R76, R6, c[0x0][0x184], RZ ;  /* 0x00006100064c7a24 */ /* 0x000fe400078e02ff */
[----:B------:R-:W-:-:S02]  /*17a0*/  IMAD R98, R3, 0x7, RZ ;  /* 0x0000000703627824 */ /* 0x000fc400078e02ff */
[----:B------:R-:W-:Y:S02]  /*17b0*/  IMAD.SHL.U32 R2, R76, 0x4, RZ ;  /* 0x000000044c027824 */ /* 0x000fe400078e00ff */
[C---:B------:R-:W-:Y:S02]  /*17c0*/  IMAD R53, R3.reuse, 0x24, RZ ;  /* 0x0000002403357824 */ /* 0x040fe400078e02ff */
[C---:B------:R-:W-:Y:S01]  /*17d0*/  IMAD.SHL.U32 R99, R3.reuse, 0x8, RZ ;  /* 0x0000000803637824 */ /* 0x040fe200078e00ff */
[----:B------:R-:W-:Y:S01]  /*17e0*/  IADD3 R74, P0, R2, c[0x0][0x160], RZ ;  /* 0x00005800024a7a10 */ /* 0x000fe20007f1e0ff */
[C---:B------:R-:W-:Y:S02]  /*17f0*/  IMAD R104, R3.reuse, 0x9, RZ ;  /* 0x0000000903687824 */ /* 0x040fe400078e02ff */
[C---:B------:R-:W-:Y:S01]  /*1800*/  IMAD R37, R3.reuse, 0x28, RZ ;  /* 0x0000002803257824 */ /* 0x040fe200078e02ff */
[----:B------:R-:W-:Y:S01]  /*1810*/  LEA.HI.X.SX32 R75, R76, c[0x0][0x164], 0x2, P0 ;  /* 0x000059004c4b7a11 */ /* 0x000fe200000f16ff */
[----:B------:R-:W-:Y:S01]  /*1820*/  IMAD R25, R3, 0x2c, RZ ;  /* 0x0000002c03197824 */ /* 0x000fe200078e02ff */
[-C--:B------:R-:W-:Y:S01]  /*1830*/  IADD3 R56, P0, R87, R74.reuse, RZ ;  /* 0x0000004a57387210 */ /* 0x080fe20007f1e0ff */
[C---:B------:R-:W-:Y:S01]  /*1840*/  IMAD R105, R3.reuse, 0xa, RZ ;  /* 0x0000000a03697824 */ /* 0x040fe200078e02ff */
[CC--:B------:R-:W-:Y:S01]  /*1850*/  LEA R40, P5, R3.reuse, R74.reuse, 0x3 ;  /* 0x0000004a03287211 */ /* 0x0c0fe200078a18ff */
[C---:B------:R-:W-:Y:S01]  /*1860*/  IMAD R106, R3.reuse, 0xb, RZ ;  /* 0x0000000b036a7824 */ /* 0x040fe200078e02ff */
[CC--:B------:R-:W-:Y:S01]  /*1870*/  LEA.HI.X.SX32 R57, R3.reuse, R75.reuse, 0x2, P0 ;  /* 0x0000004b03397211 */ /* 0x0c0fe200000f16ff */
[----:B------:R-:W-:Y:S01]  /*1880*/  IMAD R69, R3, 0x30, RZ ;  /* 0x0000003003457824 */ /* 0x000fe200078e02ff */
[-C--:B------:R-:W-:Y:S01]  /*1890*/  IADD3 R22, P0, R107, R74.reuse, RZ ;  /* 0x0000004a6b167210 */ /* 0x080fe20007f1e0ff */
[----:B------:R-:W-:Y:S01]  /*18a0*/  IMAD R55, R3, 0x34, RZ ;  /* 0x0000003403377824 */ /* 0x000fe200078e02ff */
[-C--:B------:R-:W-:Y:S01]  /*18b0*/  LEA.HI.X.SX32 R41, R85, R75.reuse, 0x2, P5 ;  /* 0x0000004b55297211 */ /* 0x080fe200028f16ff */
[C---:B------:R-:W-:Y:S01]  /*18c0*/  IMAD R108, R3.reuse, 0xd, RZ ;  /* 0x0000000d036c7824 */ /* 0x040fe200078e02ff */
[-C--:B------:R-:W-:Y:S01]  /*18d0*/  LEA.HI.X.SX32 R23, R86, R75.reuse, 0x2, P0 ;  /* 0x0000004b56177211 */ /* 0x080fe200000f16ff */
[C---:B------:R-:W-:Y:S01]  /*18e0*/  IMAD R39, R3.reuse, 0x38, RZ ;  /* 0x0000003803277824 */ /* 0x040fe200078e02ff */
[CC--:B------:R-:W-:Y:S01]  /*18f0*/  LEA R72, P5, R3.reuse, R74.reuse, 0x4 ;  /* 0x0000004a03487211 */ /* 0x0c0fe200078a20ff */
[----:B------:R-:W-:Y:S01]  /*1900*/  IMAD R21, R3, 0x3c, RZ ;  /* 0x0000003c03157824 */ /* 0x000fe200078e02ff */
[-C--:B-1----:R-:W-:Y:S01]  /*1910*/  IADD3 R58, P0, R111, R74.reuse, RZ ;  /* 0x0000004a6f3a7210 */ /* 0x082fe20007f1e0ff */
[----:B------:R-:W-:Y:S01]  /*1920*/  IMAD R109, R3, 0xe, RZ ;  /* 0x0000000e036d7824 */ /* 0x000fe200078e02ff */
[-C--:B------:R-:W-:Y:S01]  /*1930*/  LEA.HI.X.SX32 R73, R87, R75.reuse, 0x2, P5 ;  /* 0x0000004b57497211 */ /* 0x080fe200028f16ff */
[C---:B------:R-:W-:Y:S01]  /*1940*/  IMAD R32, R3.reuse, 0xf, RZ ;  /* 0x0000000f03207824 */ /* 0x040fe200078e02ff */
[-C--:B------:R-:W-:Y:S01]  /*1950*/  LEA.HI.X.SX32 R59, R96, R75.reuse, 0x2, P0 ;  /* 0x0000004b603b7211 */ /* 0x080fe200000f16ff */
[----:B------:R-:W-:Y:S01]  /*1960*/  IMAD R49, R3, 0x44, RZ ;  /* 0x0000004403317824 */ /* 0x000fe200078e02ff */
[-C--:B------:R-:W-:Y:S01]  /*1970*/  IADD3 R42, P5, R79, R74.reuse, RZ ;  /* 0x0000004a4f2a7210 */ /* 0x080fe20007fbe0ff */
[C---:B------:R-:W-:Y:S01]  /*1980*/  IMAD.SHL.U32 R16, R3.reuse, 0x10, RZ ;  /* 0x0000001003107824 */ /* 0x040fe200078e00ff */
        /* <DEDUP_REMOVED lines=8> */
[-C--:B------:R-:W-:Y:S01]  /*1a10*/  IADD3 R52, P0, R53, R74.reuse, RZ ;  /* 0x0000004a35347210 */ /* 0x080fe20007f1e0ff */
[----:B------:R-:W-:Y:S01]  /*1a20*/  IMAD R110, R3, 0x13, RZ ;  /* 0x00000013036e7824 */ /* 0x000fe200078e02ff */
[-C--:B------:R-:W-:Y:S01]  /*1a30*/  LEA.HI.X.SX32 R71, R99, R75.reuse, 0x2, P5 ;  /* 0x0000004b63477211 */ /* 0x080fe200028f16ff */
[C---:B------:R-:W-:Y:S01]  /*1a40*/  IMAD R65, R3.reuse, 0x50, RZ ;  /* 0x0000005003417824 */ /* 0x040fe200078e02ff */
[-C--:B------:R-:W-:Y:S01]  /*1a50*/  LEA.HI.X.SX32 R53, R104, R75.reuse, 0x2, P0 ;  /* 0x0000004b68357211 */ /* 0x080fe200000f16ff */
[----:B------:R-:W-:Y:S01]  /*1a60*/  IMAD R51, R3, 0x54, RZ ;  /* 0x0000005403337824 */ /* 0x000fe200078e02ff */
[-C--:B------:R-:W-:Y:S01]  /*1a70*/  IADD3 R36, P5, R37, R74.reuse, RZ ;  /* 0x0000004a25247210 */ /* 0x080fe20007fbe0ff */
[----:B------:R-:W-:Y:S01]  /*1a80*/  IMAD R113, R3, 0x15, RZ ;  /* 0x0000001503717824 */ /* 0x000fe200078e02ff */
[-C--:B------:R-:W-:Y:S01]  /*1a90*/  IADD3 R24, P0, R25, R74.reuse, RZ ;  /* 0x0000004a19187210 */ /* 0x080fe20007f1e0ff */
[----:B------:R-:W-:Y:S01]  /*1aa0*/  IMAD R35, R3, 0x58, RZ ;  /* 0x0000005803237824 */ /* 0x000fe200078e02ff */
[-C--:B------:R-:W-:Y:S01]  /*1ab0*/  LEA.HI.X.SX32 R37, R105, R75.reuse, 0x2, P5 ;  /* 0x0000004b69257211 */ /* 0x080fe200028f16ff */
[----:B------:R-:W-:Y:S01]  /*1ac0*/  IMAD R7, R3, 0x5c, RZ ;  /* 0x0000005c03077824 */ /* 0x000fe200078e02ff */
[-C--:B------:R-:W-:Y:S01]  /*1ad0*/  LEA.HI.X.SX32 R25, R106, R75.reuse, 0x2, P0 ;  /* 0x0000004b6a197211 */ /* 0x080fe200000f16ff */
[----:B------:R-:W-:Y:S01]  /*1ae0*/  IMAD R5, R5, 0x10, R28 ;  /* 0x0000001005057824 */ /* 0x000fe200078e021c */
[-C--:B------:R-:W-:Y:S01]  /*1af0*/  IADD3 R68, P5, R69, R74.reuse, RZ ;  /* 0x0000004a45447210 */ /* 0x080fe20007fbe0ff */
        /* <DEDUP_REMOVED lines=18> */
[C---:B------:R-:W-:Y:S01]  /*1c20*/  IMAD R63, R3.reuse, 0x70, RZ ;  /* 0x00000070033f7824 */ /* 0x040fe200078e02ff */
        /* <DEDUP_REMOVED lines=9> */
[----:B------:R1:W-:Y:S01]  /*1cc0*/  LDGSTS.E [R91], [R74.64], !P4 ;  /* 0x000000004a5b7fae */ /* 0x0003e2000e121844 */
[-C--:B------:R-:W-:Y:S01]  /*1cd0*/  LEA.HI.X.SX32 R17, R110, R75.reuse, 0x2, P0 ;  /* 0x0000004b6e117211 */ /* 0x080fe200000f16ff */
[----:B------:R-:W-:Y:S01]  /*1ce0*/  IMAD R121, R121, c[0x0][0x190], RZ ;  /* 0x0000640079797a24 */ /* 0x000fe200078e02ff */
[-C--:B------:R-:W-:Y:S01]  /*1cf0*/  IADD3 R64, P5, R65, R74.reuse, RZ ;  /* 0x0000004a41407210 */ /* 0x080fe20007fbe0ff */
[----:B------:R-:W-:Y:S01]  /*1d00*/  IMAD R119, R119, c[0x0][0x190], RZ ;  /* 0x0000640077777a24 */ /* 0x000fe200078e02ff */
[----:B------:R-:W-:Y:S01]  /*1d10*/  IADD3 R50, P0, R51, R74, RZ ;  /* 0x0000004a33327210 */ /* 0x000fe20007f1e0ff */
[----:B------:R-:W-:Y:S01]  /*1d20*/  IMAD R117, R117, c[0x0][0x190], RZ ;  /* 0x0000640075757a24 */ /* 0x000fe200078e02ff */
[----:B------:R-:W-:-:S02]  /*1d30*/  LEA.HI.X.SX32 R65, R111, R75, 0x2, P5 ;  /* 0x0000004b6f417211 */ /* 0x000fc400028f16ff */
[-C--:B------:R-:W-:Y:S02]  /*1d40*/  LEA.HI.X.SX32 R51, R113, R75.reuse, 0x2, P0 ;  /* 0x0000004b71337211 */ /* 0x080fe400000f16ff */
[-C--:B------:R-:W-:Y:S02]  /*1d50*/  IADD3 R34, P5, R35, R74.reuse, RZ ;  /* 0x0000004a23227210 */ /* 0x080fe40007fbe0ff */
[-C--:B------:R-:W-:Y:S02]  /*1d60*/  IADD3 R6, P0, R7, R74.reuse, RZ ;  /* 0x0000004a07067210 */ /* 0x080fe40007f1e0ff */
[-C--:B------:R-:W-:Y:S01]  /*1d70*/  LEA.HI.X.SX32 R35, R31, R75.reuse, 0x2, P5 ;  /* 0x0000004b1f237211 */ /* 0x080fe200028f16ff */
[----:B------:R-:W-:Y:S01]  /*1d80*/  IMAD R31, R3, 0x78, RZ ;  /* 0x00000078031f7824 */ /* 0x000fe200078e02ff */
[----:B------:R-:W-:Y:S02]  /*1d90*/  LEA.HI.X.SX32 R7, R28, R75, 0x2, P0 ;  /* 0x0000004b1c077211 */ /* 0x000fe400000f16ff */
[----:B------:R-:W-:-:S02]  /*1da0*/  IADD3 R60, P5, R61, R74, RZ ;  /* 0x0000004a3d3c7210 */ /* 0x000fc40007fbe0ff */
[-C--:B------:R-:W-:Y:S02]  /*1db0*/  IADD3 R44, P0, R45, R74.reuse, RZ ;  /* 0x0000004a2d2c7210 */ /* 0x080fe40007f1e0ff */
[-C--:B------:R-:W-:Y:S01]  /*1dc0*/  LEA.HI.X.SX32 R61, R79, R75.reuse, 0x2, P5 ;  /* 0x0000004b4f3d7211 */ /* 0x080fe200028f16ff */
[----:B------:R-:W-:Y:S01]  /*1dd0*/  IMAD R79, R3, 0x7c, RZ ;  /* 0x0000007c034f7824 */ /* 0x000fe200078e02ff */
[-C--:B------:R-:W-:Y:S02]  /*1de0*/  LEA.HI.X.SX32 R45, R18, R75.reuse, 0x2, P0 ;  /* 0x0000004b122d7211 */ /* 0x080fe400000f16ff */
[-C--:B------:R-:W-:Y:S02]  /*1df0*/  IADD3 R28, P5, R29, R74.reuse, RZ ;  /* 0x0000004a1d1c7210 */ /* 0x080fe40007fbe0ff */
[----:B------:R-:W-:Y:S02]  /*1e00*/  IADD3 R18, P0, R19, R74, RZ ;  /* 0x0000004a13127210 */ /* 0x000fe40007f1e0ff */
[----:B------:R-:W-:-:S02]  /*1e10*/  LEA.HI.X.SX32 R29, R62, R75, 0x2, P5 ;  /* 0x0000004b3e1d7211 */ /* 0x000fc400028f16ff */
[-C--:B------:R-:W-:Y:S02]  /*1e20*/  LEA.HI.X.SX32 R19, R46, R75.reuse, 0x2, P0 ;  /* 0x0000004b2e137211 */ /* 0x080fe400000f16ff */
[-C--:B------:R-:W-:Y:S02]  /*1e30*/  IADD3 R62, P5, R63, R74.reuse, RZ ;  /* 0x0000004a3f3e7210 */ /* 0x080fe40007fbe0ff */
[-C--:B------:R-:W-:Y:S02]  /*1e40*/  IADD3 R46, P0, R47, R74.reuse, RZ ;  /* 0x0000004a2f2e7210 */ /* 0x080fe40007f1e0ff */
[-C--:B------:R-:W-:Y:S02]  /*1e50*/  LEA.HI.X.SX32 R63, R30, R75.reuse, 0x2, P5 ;  /* 0x0000004b1e3f7211 */ /* 0x080fe400028f16ff */
[----:B------:R-:W-:Y:S02]  /*1e60*/  LEA.HI.X.SX32 R47, R4, R75, 0x2, P0 ;  /* 0x0000004b042f7211 */ /* 0x000fe400000f16ff */
[----:B------:R-:W-:-:S02]  /*1e70*/  IADD3 R30, P5, R31, R74, RZ ;  /* 0x0000004a1f1e7210 */ /* 0x000fc40007fbe0ff */
[----:B------:R-:W-:Y:S02]  /*1e80*/  IADD3 R4, P0, R79, R74, RZ ;  /* 0x0000004a4f047210 */ /* 0x000fe40007f1e0ff */
[----:B------:R-:W-:Y:S02]  /*1e90*/  LOP3.LUT R79, R5, 0xff, RZ, 0xc0, !PT ;  /* 0x000000ff054f7812 */ /* 0x000fe400078ec0ff */
[-C--:B------:R-:W-:Y:S01]  /*1ea0*/  LEA.HI.X.SX32 R31, R88, R75.reuse, 0x2, P5 ;  /* 0x0000004b581f7211 */ /* 0x080fe200028f16ff */
[----:B------:R-:W-:Y:S01]  /*1eb0*/  IMAD.SHL.U32 R88, R3, 0x20, RZ ;  /* 0x0000002003587824 */ /* 0x000fe200078e00ff */
[----:B------:R-:W-:Y:S01]  /*1ec0*/  ISETP.GE.U32.AND P5, PT, R81, 0x7fffffdc, PT ;  /* 0x7fffffdc5100780c */ /* 0x000fe20003fa6070 */
[----:B------:R-:W-:Y:S01]  /*1ed0*/  IMAD.IADD R8, R8, 0x1, R79 ;  /* 0x0000000108087824 */ /* 0x000fe200078e024f */
[----:B------:R-:W-:Y:S01]  /*1ee0*/  LEA.HI.X.SX32 R5, R83, R75, 0x2, P0 ;  /* 0x0000004b53057211 */ /* 0x000fe200000f16ff */
[----:B-1----:R-:W-:Y:S01]  /*1ef0*/  IMAD.WIDE R74, R88, 0x4, R74 ;  /* 0x00000004584a7825 */ /* 0x002fe200078e024a */
[----:B------:R-:W-:-:S02]  /*1f00*/  ISETP.GE.U32.AND P0, PT, R80, 0x7fffffd8, PT ;  /* 0x7fffffd85000780c */ /* 0x000fc40003f06070 */
[----:B------:R-:W-:Y:S01]  /*1f10*/  IADD3 R79, R9, -0xd, RZ ;  /* 0xfffffff3094f7810 */ /* 0x000fe20007ffe0ff */
[----:B------:R-:W-:Y:S01]  /*1f20*/  IMAD.SHL.U32 R80, R10, 0x100, RZ ;  /* 0x000001000a507824 */ /* 0x000fe200078e00ff */
[----:B------:R-:W-:Y:S02]  /*1f30*/  LOP3.LUT R8, R8, 0xffff, RZ, 0xc0, !PT ;  /* 0x0000ffff08087812 */ /* 0x000fe400078ec0ff */
[----:B------:R-:W-:Y:S02]  /*1f40*/  ISETP.GE.U32.AND P4, PT, R79, 0x7fffffd4, PT ;  /* 0x7fffffd44f00780c */ /* 0x000fe40003f86070 */
[--C-:B------:R-:W-:Y:S01]  /*1f50*/  SHF.R.U32.HI R79, RZ, 0xf, R8.reuse ;  /* 0x0000000fff4f7819 */ /* 0x100fe20000011608 */
[----:B------:R1:W-:Y:S01]  /*1f60*/  LDGSTS.E [R91+0x2000], [R72.64], !P5 ;  /* 0x02000000485b7fae */ /* 0x0003e2000e921844 */
[----:B------:R-:W-:Y:S02]  /*1f70*/  LOP3.LUT R81, R14, 0xf, RZ, 0xc0, !PT ;  /* 0x0000000f0e517812 */ /* 0x000fe400078ec0ff */
[----:B------:R-:W-:Y:S01]  /*1f80*/  LOP3.LUT P5, RZ, R79, 0x1, RZ, 0xc0, !PT ;  /* 0x000000014fff7812 */ /* 0x000fe200078ac0ff */
[----:B------:R2:W-:Y:S01]  /*1f90*/  LDGSTS.E [R91+0x4000], [R70.64], !P0 ;  /* 0x04000000465b7fae */ /* 0x0005e2000c121844 */
[----:B------:R-:W-:Y:S01]  /*1fa0*/  SHF.R.U32.HI R79, RZ, 0xb, R8 ;  /* 0x0000000bff4f7819 */ /* 0x000fe20000011608 */
[----:B------:R-:W-:Y:S01]  /*1fb0*/  IMAD R12, R12, 0x10, R81 ;  /* 0x000000100c0c7824 */ /* 0x000fe200078e0251 */
[----:B------:R-:W-:-:S02]  /*1fc0*/  IADD3 R14, R9, -0xa, RZ ;  /* 0xfffffff6090e7810 */ /* 0x000fc40007ffe0ff */
[----:B------:R-:W-:Y:S01]  /*1fd0*/  LOP3.LUT P0, RZ, R79, 0x1, RZ, 0xc0, !PT ;  /* 0x000000014fff7812 */ /* 0x000fe2000780c0ff */
[----:B------:R3:W-:Y:S01]  /*1fe0*/  LDGSTS.E [R91+0x6000], [R68.64], !P4 ;  /* 0x06000000445b7fae */ /* 0x0007e2000e121844 */
[----:B------:R-:W-:Y:S01]  /*1ff0*/  SHF.R.U32.HI R79, RZ, 0x7, R8 ;  /* 0x00000007ff4f7819 */ /* 0x000fe20000011608 */
[C---:B-1----:R-:W-:Y:S01]  /*2000*/  IMAD.WIDE R72, R88.reuse, 0x4, R72 ;  /* 0x0000000458487825 */ /* 0x042fe200078e0248 */
[----:B------:R-:W-:Y:S02]  /*2010*/  IADD3 R10, R9, -0x3, RZ ;  /* 0xfffffffd090a7810 */ /* 0x000fe40007ffe0ff */
[----:B------:R-:W-:Y:S01]  /*2020*/  LOP3.LUT P4, RZ, R79, 0x1, RZ, 0xc0, !PT ;  /* 0x000000014fff7812 */ /* 0x000fe2000788c0ff */
[----:B------:R1:W-:Y:S01]  /*2030*/  LDGSTS.E [R91+0x8000], [R66.64], P5 ;  /* 0x08000000425b7fae */ /* 0x0003e2000a921844 */
[----:B------:R-:W-:Y:S01]  /*2040*/  SHF.R.U32.HI R79, RZ, 0x3, R8 ;  /* 0x00000003ff4f7819 */ /* 0x000fe20000011608 */
[----:B--2---:R-:W-:Y:S01]  /*2050*/  IMAD.WIDE R70, R88, 0x4, R70 ;  /* 0x0000000458467825 */ /* 0x004fe200078e0246 */
[----:B------:R-:W-:-:S02]  /*2060*/  LOP3.LUT R83, R91, 0x60, RZ, 0x3c, !PT ;  /* 0x000000605b537812 */ /* 0x000fc400078e3cff */
[----:B------:R-:W-:Y:S01]  /*2070*/  LOP3.LUT P5, RZ, R79, 0x1, RZ, 0xc0, !PT ;  /* 0x000000014fff7812 */ /* 0x000fe200078ac0ff */
[----:B------:R2:W-:Y:S01]  /*2080*/  LDGSTS.E [R91+0xa000], [R64.64], P0 ;  /* 0x0a000000405b7fae */ /* 0x0005e20008121844 */
[----:B------:R-:W-:Y:S01]  /*2090*/  IADD3 R79, R9, -0x2, RZ ;  /* 0xfffffffe094f7810 */ /* 0x000fe20007ffe0ff */
[----:B---3--:R-:W-:Y:S01]  /*20a0*/  IMAD.WIDE R68, R88, 0x4, R68 ;  /* 0x0000000458447825 */ /* 0x008fe200078e0244 */
[----:B------:R-:W-:Y:S02]  /*20b0*/  LOP3.LUT R80, R80, 0xf00, RZ, 0xe2, !PT ;  /* 0x00000f0050507812 */ /* 0x000fe400078ee2ff */
[----:B------:R-:W-:Y:S01]  /*20c0*/  ISETP.GE.U32.AND P0, PT, R79, 0x7fffffdf, PT ;  /* 0x7fffffdf4f00780c */ /* 0x000fe20003f06070 */
[----:B------:R3:W-:Y:S01]  /*20d0*/  LDGSTS.E [R91+0xc000], [R60.64], P4 ;  /* 0x0c0000003c5b7fae */ /* 0x0007e2000a121844 */
[----:B------:R-:W-:Y:S01]  /*20e0*/  IADD3 R79, R9, -0x6, RZ ;  /* 0xfffffffa094f7810 */ /* 0x000fe20007ffe0ff */
[----:B------:R-:W-:Y:S01]  /*20f0*/  IMAD R11, R11, 0x1000, R80 ;  /* 0x000010000b0b7824 */ /* 0x000fe200078e0250 */
[----:B------:R-:W-:Y:S01]  /*2100*/  LOP3.LUT R12, R12, 0xff, RZ, 0xc0, !PT ;  /* 0x000000ff0c0c7812 */ /* 0x000fe200078ec0ff */
[----:B-1----:R-:W-:Y:S01]  /*2110*/  IMAD.WIDE R66, R88, 0x4, R66 ;  /* 0x0000000458427825 */ /* 0x002fe200078e0242 */
[----:B------:R-:W-:Y:S01]  /*2120*/  ISETP.GE.U32.AND P4, PT, R79, 0x7fffffdb, PT ;  /* 0x7fffffdb4f00780c */ /* 0x000fe20003f86070 */
[----:B------:R1:W-:Y:S01]  /*2130*/  LDGSTS.E [R91+0xe000], [R62.64], P5 ;  /* 0x0e0000003e5b7fae */ /* 0x0003e2000a921844 */
[----:B------:R-:W-:Y:S01]  /*2140*/  ISETP.GE.U32.AND P5, PT, R14, 0x7fffffd7, PT ;  /* 0x7fffffd70e00780c */ /* 0x000fe20003fa6070 */
[----:B--2---:R-:W-:Y:S01]  /*2150*/  IMAD.WIDE R64, R88, 0x4, R64 ;  /* 0x0000000458407825 */ /* 0x004fe200078e0240 */
[----:B------:R-:W-:-:S03]  /*2160*/  IADD3 R14, R9, -0xe, RZ ;  /* 0xfffffff2090e7810 */ /* 0x000fc60007ffe0ff */
[----:B------:R2:W-:Y:S01]  /*2170*/  LDGSTS.E [R90+0x800], [R56.64], !P0 ;  /* 0x00800000385a7fae */ /* 0x0005e2000c121844 */
[----:B------:R-:W-:Y:S01]  /*2180*/  ISETP.GE.U32.AND P0, PT, R14, 0x7fffffd3, PT ;  /* 0x7fffffd30e00780c */ /* 0x000fe20003f06070 */
[----:B---3--:R-:W-:Y:S01]  /*2190*/  IMAD.WIDE R60, R88, 0x4, R60 ;  /* 0x00000004583c7825 */ /* 0x008fe200078e023c */
[----:B------:R-:W-:-:S03]  /*21a0*/  SHF.R.U32.HI R14, RZ, 0xe, R8 ;  /* 0x0000000eff0e7819 */ /* 0x000fc60000011608 */
[----:B------:R3:W-:Y:S01]  /*21b0*/  LDGSTS.E [R90+0x2800], [R58.64], !P4 ;  /* 0x028000003a5a7fae */ /* 0x0007e2000e121844 */
[----:B------:R-:W-:Y:S01]  /*21c0*/  LOP3.LUT P4, RZ, R14, 0x1, RZ, 0xc0, !PT ;  /* 0x000000010eff7812 */ /* 0x000fe2000788c0ff */
[C---:B-1----:R-:W-:Y:S01]  /*21d0*/  IMAD.WIDE R62, R88.reuse, 0x4, R62 ;  /* 0x00000004583e7825 */ /* 0x042fe200078e023e */
[----:B------:R-:W-:Y:S01]  /*21e0*/  SHF.R.U32.HI R14, RZ, 0xa, R8 ;  /* 0x0000000aff0e7819 */ /* 0x000fe20000011608 */
[----:B------:R1:W-:Y:S02]  /*21f0*/  LDGSTS.E [R90+0x4800], [R52.64], !P5 ;  /* 0x04800000345a7fae */ /* 0x0003e4000e921844 */
[----:B--2---:R-:W-:Y:S01]  /*2200*/  IMAD.WIDE R56, R88, 0x4, R56 ;  /* 0x0000000458387825 */ /* 0x004fe200078e0238 */
[----:B------:R-:W-:Y:S01]  /*2210*/  LOP3.LUT P5, RZ, R14, 0x1, RZ, 0xc0, !PT ;  /* 0x000000010eff7812 */ /* 0x000fe200078ac0ff */
[----:B------:R2:W-:Y:S01]  /*2220*/  LDGSTS.E [R90+0x6800], [R54.64], !P0 ;  /* 0x06800000365a7fae */ /* 0x0005e2000c121844 */
[----:B------:R-:W-:Y:S01]  /*2230*/  SHF.R.U32.HI R14, RZ, 0x6, R8 ;  /* 0x00000006ff0e7819 */ /* 0x000fe20000011608 */
[----:B---3--:R-:W-:-:S03]  /*2240*/  IMAD.WIDE R58, R88, 0x4, R58 ;  /* 0x00000004583a7825 */ /* 0x008fc600078e023a */
[----:B------:R-:W-:Y:S01]  /*2250*/  LOP3.LUT P0, RZ, R14, 0x1, RZ, 0xc0, !PT ;  /* 0x000000010eff7812 */ /* 0x000fe2000780c0ff */
[----:B------:R3:W-:Y:S01]  /*2260*/  LDGSTS.E [R90+0x8800], [R48.64], P4 ;  /* 0x08800000305a7fae */ /* 0x0007e2000a121844 */
[----:B------:R-:W-:Y:S01]  /*2270*/  SHF.R.U32.HI R14, RZ, 0x2, R8 ;  /* 0x00000002ff0e7819 */ /* 0x000fe20000011608 */
[----:B-1----:R-:W-:-:S03]  /*2280*/  IMAD.WIDE R52, R88, 0x4, R52 ;  /* 0x0000000458347825 */ /* 0x002fc600078e0234 */
[----:B------:R-:W-:Y:S01]  /*2290*/  LOP3.LUT P4, RZ, R14, 0x1, RZ, 0xc0, !PT ;  /* 0x000000010eff7812 */ /* 0x000fe2000788c0ff */
[----:B------:R-:W-:Y:S01]  /*22a0*/  IMAD.SHL.U32 R14, R77, 0x100, RZ ;  /* 0x000001004d0e7824 */ /* 0x000fe200078e00ff */
[----:B------:R1:W-:Y:S01]  /*22b0*/  LDGSTS.E [R90+0xa800], [R50.64], P5 ;  /* 0x0a800000325a7fae */ /* 0x0003e2000a921844 */
[----:B------:R-:W-:Y:S01]  /*22c0*/  ISETP.GE.U32.AND P5, PT, R10, 0x7fffffde, PT ;  /* 0x7fffffde0a00780c */ /* 0x000fe20003fa6070 */
[----:B--2---:R-:W-:Y:S01]  /*22d0*/  IMAD.WIDE R54, R88, 0x4, R54 ;  /* 0x0000000458367825 */ /* 0x004fe200078e0236 */
[C---:B------:R-:W-:Y:S02]  /*22e0*/  IADD3 R10, R9.reuse, -0x7, RZ ;  /* 0xfffffff9090a7810 */ /* 0x040fe40007ffe0ff */
[----:B------:R-:W-:Y:S01]  /*22f0*/  LOP3.LUT R14, R14, 0xf00, RZ, 0xe2, !PT ;  /* 0x00000f000e0e7812 */ /* 0x000fe200078ee2ff */
[----:B------:R2:W-:Y:S01]  /*2300*/  LDGSTS.E [R90+0xc800], [R44.64], P0 ;  /* 0x0c8000002c5a7fae */ /* 0x0005e20008121844 */
[----:B------:R-:W-:Y:S01]  /*2310*/  ISETP.GE.U32.AND P0, PT, R10, 0x7fffffda, PT ;  /* 0x7fffffda0a00780c */ /* 0x000fe20003f06070 */
[----:B---3--:R-:W-:Y:S01]  /*2320*/  IMAD.WIDE R48, R88, 0x4, R48 ;  /* 0x0000000458307825 */ /* 0x008fe200078e0230 */
[----:B------:R-:W-:-:S02]  /*2330*/  IADD3 R10, R9, -0xf, RZ ;  /* 0xfffffff1090a7810 */ /* 0x000fc40007ffe0ff */
[----:B------:R3:W-:Y:S01]  /*2340*/  LDGSTS.E [R90+0xe800], [R46.64], P4 ;  /* 0x0e8000002e5a7fae */ /* 0x0007e2000a121844 */
[----:B------:R-:W-:Y:S01]  /*2350*/  IMAD R15, R15, 0x1000, R14 ;  /* 0x000010000f0f7824 */ /* 0x000fe200078e020e */
[----:B------:R-:W-:Y:S01]  /*2360*/  SHF.R.U32.HI R14, RZ, 0xd, R8 ;  /* 0x0000000dff0e7819 */ /* 0x000fe20000011608 */
[----:B-1----:R-:W-:Y:S01]  /*2370*/  IMAD.WIDE R50, R88, 0x4, R50 ;  /* 0x0000000458327825 */ /* 0x002fe200078e0232 */
[----:B------:R-:W-:Y:S01]  /*2380*/  ISETP.GE.U32.AND P4, PT, R10, 0x7fffffd2, PT ;  /* 0x7fffffd20a00780c */ /* 0x000fe20003f86070 */
[----:B------:R1:W-:Y:S01]  /*2390*/  LDGSTS.E [R89+0x1000], [R40.64], !P5 ;  /* 0x0100000028597fae */ /* 0x0003e2000e921844 */
[----:B------:R-:W-:Y:S01]  /*23a0*/  LOP3.LUT P5, RZ, R14, 0x1, RZ, 0xc0, !PT ;  /* 0x000000010eff7812 */ /* 0x000fe200078ac0ff */
[----:B------:R-:W-:Y:S01]  /*23b0*/  IMAD.IADD R12, R15, 0x1, R12 ;  /* 0x000000010f0c7824 */ /* 0x000fe200078e020c */
[----:B------:R-:W-:Y:S01]  /*23c0*/  SHF.R.U32.HI R14, RZ, 0x9, R8 ;  /* 0x00000009ff0e7819 */ /* 0x000fe20000011608 */
[----:B------:R4:W-:Y:S01]  /*23d0*/  LDGSTS.E [R89+0x3000], [R42.64], !P0 ;  /* 0x030000002a597fae */ /* 0x0009e2000c121844 */
[----:B------:R-:W-:Y:S01]  /*23e0*/  IADD3 R10, R9, -0x8, RZ ;  /* 0xfffffff8090a7810 */ /* 0x000fe20007ffe0ff */
[----:B--2---:R-:W-:-:S02]  /*23f0*/  IMAD.WIDE R44, R88, 0x4, R44 ;  /* 0x00000004582c7825 */ /* 0x004fc400078e022c */
[----:B------:R2:W-:Y:S01]  /*2400*/  LDGSTS.E [R89+0x5000], [R36.64], !P3 ;  /* 0x0500000024597fae */ /* 0x0005e2000d921844 */
[----:B------:R-:W-:Y:S01]  /*2410*/  LOP3.LUT P3, RZ, R14, 0x1, RZ, 0xc0, !PT ;  /* 0x000000010eff7812 */ /* 0x000fe2000786c0ff */
[----:B---3--:R-:W-:Y:S01]  /*2420*/  IMAD.WIDE R46, R88, 0x4, R46 ;  /* 0x00000004582e7825 */ /* 0x008fe200078e022e */
[----:B------:R-:W-:Y:S01]  /*2430*/  SHF.R.U32.HI R14, RZ, 0x5, R8 ;  /* 0x00000005ff0e7819 */ /* 0x000fe20000011608 */
[----:B------:R3:W-:Y:S01]  /*2440*/  LDGSTS.E [R89+0x7000], [R38.64], !P4 ;  /* 0x0700000026597fae */ /* 0x0007e2000e121844 */
[----:B------:R-:W-:Y:S01]  /*2450*/  ISETP.GE.U32.AND P0, PT, R10, 0x7fffffd9, PT ;  /* 0x7fffffd90a00780c */ /* 0x000fe20003f06070 */
[----:B-1----:R-:W-:Y:S01]  /*2460*/  IMAD.WIDE R40, R88, 0x4, R40 ;  /* 0x0000000458287825 */ /* 0x002fe200078e0228 */
[----:B------:R-:W-:Y:S01]  /*2470*/  SHF.R.U32.HI R10, RZ, 0x1, R8 ;  /* 0x00000001ff0a7819 */ /* 0x000fe20000011608 */
[----:B------:R1:W-:Y:S01]  /*2480*/  LDGSTS.E [R89+0x9000], [R32.64], P5 ;  /* 0x0900000020597fae */ /* 0x0003e2000a921844 */
[----:B------:R-:W-:Y:S01]  /*2490*/  LOP3.LUT P5, RZ, R14, 0x1, RZ, 0xc0, !PT ;  /* 0x000000010eff7812 */ /* 0x000fe200078ac0ff */
[----:B----4-:R-:W-:Y:S01]  /*24a0*/  IMAD.WIDE R42, R88, 0x4, R42 ;  /* 0x00000004582a7825 */ /* 0x010fe200078e022a */
[----:B------:R-:W-:-:S02]  /*24b0*/  LOP3.LUT P4, RZ, R10, 0x1, RZ, 0xc0, !PT ;  /* 0x000000010aff7812 */ /* 0x000fc4000788c0ff */
[C---:B------:R-:W-:Y:S01]  /*24c0*/  IADD3 R10, R9.reuse, -0x4, RZ ;  /* 0xfffffffc090a7810 */ /* 0x040fe20007ffe0ff */
[----:B------:R4:W-:Y:S01]  /*24d0*/  LDGSTS.E [R89+0xb000], [R34.64], P3 ;  /* 0x0b00000022597fae */ /* 0x0009e20009921844 */
[----:B------:R-:W-:Y:S01]  /*24e0*/  IADD3 R9, R9, -0x10, RZ ;  /* 0xfffffff009097810 */ /* 0x000fe20007ffe0ff */
[----:B--2---:R-:W-:Y:S01]  /*24f0*/  IMAD.WIDE R36, R88, 0x4, R36 ;  /* 0x0000000458247825 */ /* 0x004fe200078e0224 */
[----:B------:R-:W-:Y:S02]  /*2500*/  ISETP.GE.U32.AND P3, PT, R10, 0x7fffffdd, PT ;  /* 0x7fffffdd0a00780c */ /* 0x000fe40003f66070 */
[----:B------:R-:W-:Y:S01]  /*2510*/  LOP3.LUT R14, R13, 0xff, RZ, 0xc0, !PT ;  /* 0x000000ff0d0e7812 */ /* 0x000fe200078ec0ff */
[----:B---3--:R-:W-:Y:S02]  /*2520*/  IMAD.WIDE R38, R88, 0x4, R38 ;  /* 0x0000000458267825 */ /* 0x008fe400078e0226 */
[----:B------:R2:W-:Y:S01]  /*2530*/  LDGSTS.E [R89+0xd000], [R28.64], P5 ;  /* 0x0d0000001c597fae */ /* 0x0005e2000a921844 */
[----:B------:R-:W-:Y:S01]  /*2540*/  ISETP.GT.AND P5, PT, R125, 0x1f, PT ;  /* 0x0000001f7d00780c */ /* 0x000fe20003fa4270 */
[----:B------:R-:W-:-:S02]  /*2550*/  IMAD.IADD R11, R11, 0x1, R14 ;  /* 0x000000010b0b7824 */ /* 0x000fc400078e020e */
[----:B------:R3:W-:Y:S01]  /*2560*/  LDGSTS.E [R89+0xf000], [R30.64], P4 ;  /* 0x0f0000001e597fae */ /* 0x0007e2000a121844 */
[----:B------:R-:W-:Y:S01]  /*2570*/  ISETP.GE.AND P4, PT, R92, c[0x0][0x180], PT ;  /* 0x000060005c007a0c */ /* 0x000fe20003f86270 */
[----:B-1----:R-:W-:Y:S01]  /*2580*/  IMAD.WIDE R32, R88, 0x4, R32 ;  /* 0x0000000458207825 */ /* 0x002fe200078e0220 */
[----:B------:R-:W-:Y:S01]  /*2590*/  SEL R10, RZ, 0x4, !P5 ;  /* 0x00000004ff0a7807 */ /* 0x000fe20006800000 */
[----:B------:R1:W-:Y:S01]  /*25a0*/  LDGSTS.E [R83+0x1800], [R22.64], !P3 ;  /* 0x0180000016537fae */ /* 0x0003e2000d921844 */
[----:B------:R-:W-:Y:S01]  /*25b0*/  PRMT R77, R12, 0x5410, R11 ;  /* 0x000054100c4d7816 */ /* 0x000fe2000000000b */
[----:B----4-:R-:W-:Y:S01]  /*25c0*/  IMAD.WIDE R34, R88, 0x4, R34 ;  /* 0x0000000458227825 */ /* 0x010fe200078e0222 */
[----:B------:R-:W-:Y:S01]  /*25d0*/  SEL R10, R10, RZ, !P4 ;  /* 0x000000ff0a0a7207 */ /* 0x000fe20006000000 */
[----:B------:R4:W-:Y:S01]  /*25e0*/  LDGSTS.E [R83+0x3800], [R26.64], !P0 ;  /* 0x038000001a537fae */ /* 0x0009e2000c121844 */
[----:B------:R-:W-:Y:S01]  /*25f0*/  ISETP.GE.U32.AND P4, PT, R9, 0x7fffffd1, PT ;  /* 0x7fffffd10900780c */ /* 0x000fe20003f86070 */
[----:B--2---:R-:W-:Y:S01]  /*2600*/  IMAD.WIDE R28, R88, 0x4, R28 ;  /* 0x00000004581c7825 */ /* 0x004fe200078e021c */
[----:B------:R-:W-:Y:S01]  /*2610*/  SHF.R.U32.HI R9, RZ, 0xc, R8 ;  /* 0x0000000cff097819 */ /* 0x000fe20000011608 */
[----:B------:R2:W-:Y:S01]  /*2620*/  LDGSTS.E [R83+0x5800], [R24.64], !P2 ;  /* 0x0580000018537fae */ /* 0x0005e2000d121844 */
[----:B------:R-:W-:Y:S01]  /*2630*/  ISETP.NE.U32.AND P3, PT, R10, RZ, PT ;  /* 0x000000ff0a00720c */ /* 0x000fe20003f65070 */
[----:B---3--:R-:W-:Y:S01]  /*2640*/  IMAD.WIDE R30, R88, 0x4, R30 ;  /* 0x00000004581e7825 */ /* 0x008fe200078e021e */
[----:B------:R-:W-:-:S02]  /*2650*/  LOP3.LUT P0, RZ, R9, 0x1, RZ, 0xc0, !PT ;  /* 0x0000000109ff7812 */ /* 0x000fc4000780c0ff */
[----:B------:R-:W-:Y:S01]  /*2660*/  SHF.R.U32.HI R9, RZ, 0x4, R8 ;  /* 0x00000004ff097819 */ /* 0x000fe20000011608 */
[C---:B-1----:R-:W-:Y:S01]  /*2670*/  IMAD.WIDE R22, R88.reuse, 0x4, R22 ;  /* 0x0000000458167825 */ /* 0x042fe200078e0216 */
[----:B------:R-:W-:Y:S02]  /*2680*/  SHF.R.U64 R79, R77, 0x1f, RZ ;  /* 0x0000001f4d4f7819 */ /* 0x000fe400000012ff */
[----:B------:R-:W-:Y:S01]  /*2690*/  LOP3.LUT P2, RZ, R9, 0x1, RZ, 0xc0, !PT ;  /* 0x0000000109ff7812 */ /* 0x000fe2000784c0ff */
[----:B------:R1:W-:Y:S01]  /*26a0*/  LDGSTS.E [R83+0x7800], [R20.64], !P4 ;  /* 0x0780000014537fae */ /* 0x0003e2000e121844 */
[----:B------:R-:W-:Y:S01]  /*26b0*/  SHF.R.U32.HI R9, RZ, 0x8, R8 ;  /* 0x00000008ff097819 */ /* 0x000fe20000011608 */
[----:B----4-:R-:W-:Y:S01]  /*26c0*/  IMAD.WIDE R26, R88, 0x4, R26 ;  /* 0x00000004581a7825 */ /* 0x010fe200078e021a */
[----:B------:R-:W-:-:S03]  /*26d0*/  IADD3 R8, P4, R114, c[0x0][0x168], RZ ;  /* 0x00005a0072087a10 */ /* 0x000fc60007f9e0ff */
[----:B------:R3:W-:Y:S01]  /*26e0*/  LDGSTS.E [R83+0x9800], [R16.64], P0 ;  /* 0x0980000010537fae */ /* 0x0007e20008121844 */
[----:B------:R-:W-:Y:S01]  /*26f0*/  LOP3.LUT P0, RZ, R9, 0x1, RZ, 0xc0, !PT ;  /* 0x0000000109ff7812 */ /* 0x000fe2000780c0ff */
[C---:B--2---:R-:W-:Y:S01]  /*2700*/  IMAD.WIDE R24, R88.reuse, 0x4, R24 ;  /* 0x0000000458187825 */ /* 0x044fe200078e0218 */
[----:B------:R-:W-:Y:S02]  /*2710*/  LEA.HI.X.SX32 R9, R115, c[0x0][0x16c], 0x2, P4 ;  /* 0x00005b0073097a11 */ /* 0x000fe400020f16ff */
[----:B------:R-:W-:Y:S01]  /*2720*/  LEA R14, P4, R123, R8, 0x2 ;  /* 0x000000087b0e7211 */ /* 0x000fe200078810ff */
[----:B-1----:R-:W-:-:S03]  /*2730*/  IMAD.WIDE R20, R88, 0x4, R20 ;  /* 0x0000000458147825 */ /* 0x002fc600078e0214 */
[-C--:B------:R-:W-:Y:S02]  /*2740*/  LEA.HI.X.SX32 R15, R123, R9.reuse, 0x2, P4 ;  /* 0x000000097b0f7211 */ /* 0x080fe400020f16ff */
[CC--:B------:R-:W-:Y:S01]  /*2750*/  LEA R12, P4, R121.reuse, R8.reuse, 0x2 ;  /* 0x00000008790c7211 */ /* 0x0c0fe200078810ff */
[----:B---3--:R-:W-:Y:S02]  /*2760*/  IMAD.WIDE R16, R88, 0x4, R16 ;  /* 0x0000000458107825 */ /* 0x008fe400078e0210 */
[----:B------:R1:W-:Y:S01]  /*2770*/  LDGSTS.E [R83+0xb800], [R6.64], P0 ;  /* 0x0b80000006537fae */ /* 0x0003e20008121844 */
[-C--:B------:R-:W-:Y:S02]  /*2780*/  LEA.HI.X.SX32 R13, R121, R9.reuse, 0x2, P4 ;  /* 0x00000009790d7211 */ /* 0x080fe400020f16ff */
[CC--:B------:R-:W-:Y:S01]  /*2790*/  LEA R10, P4, R119.reuse, R8.reuse, 0x2 ;  /* 0x00000008770a7211 */ /* 0x0c0fe200078810ff */
[----:B------:R2:W-:Y:S03]  /*27a0*/  LDGSTS.E [R83+0xd800], [R18.64], P2 ;  /* 0x0d80000012537fae */ /* 0x0005e60009121844 */
[----:B------:R-:W-:Y:S01]  /*27b0*/  LEA.HI.X.SX32 R11, R119, R9, 0x2, P4 ;  /* 0x00000009770b7211 */ /* 0x000fe200020f16ff */
[----:B------:R3:W-:Y:S01]  /*27c0*/  LDGSTS.E [R83+0xf800], [R4.64], !P6 ;  /* 0x0f80000004537fae */ /* 0x0007e2000f121844 */
[----:B------:R-:W-:-:S03]  /*27d0*/  LEA R8, P4, R117, R8, 0x2 ;  /* 0x0000000875087211 */ /* 0x000fc600078810ff */
[----:B------:R-:W0:Y:S01]  /*27e0*/  LDGDEPBAR ;  /* 0x00000000000079af */ /* 0x000e220000000000 */
[----:B------:R-:W-:Y:S01]  /*27f0*/  LEA.HI.X.SX32 R9, R117, R9, 0x2, P4 ;  /* 0x0000000975097211 */ /* 0x000fe200020f16ff */
[C---:B-1----:R-:W-:Y:S01]  /*2800*/  IMAD.WIDE R6, R88.reuse, 0x4, R6 ;  /* 0x0000000458067825 */ /* 0x042fe200078e0206 */
[----:B------:R-:W-:Y:S02]  /*2810*/  LOP3.LUT P4, RZ, R79, 0x1, RZ, 0xc0, !PT ;  /* 0x000000014fff7812 */ /* 0x000fe4000788c0ff */
[----:B------:R-:W-:Y:S01]  /*2820*/  SHF.R.U32.HI R79, RZ, 0x1, R84 ;  /* 0x00000001ff4f7819 */ /* 0x000fe20000011654 */
[----:B--2---:R-:W-:-:S03]  /*2830*/  IMAD.WIDE R18, R88, 0x4, R18 ;  /* 0x0000000458127825 */ /* 0x004fc600078e0212 */
[----:B------:R-:W-:Y:S01]  /*2840*/  LOP3.LUT R82, R91, 0x70, R79, 0x78, !PT ;  /* 0x000000705b527812 */ /* 0x000fe200078e784f */
[----:B---3--:R-:W-:Y:S01]  /*2850*/  IMAD.WIDE R4, R88, 0x4, R4 ;  /* 0x0000000458047825 */ /* 0x008fe200078e0204 */
[----:B------:R-:W-:-:S03]  /*2860*/  SHF.R.U64 R79, R77, 0x1b, RZ ;  /* 0x0000001b4d4f7819 */ /* 0x000fc600000012ff */
[----:B------:R1:W-:Y:S01]  /*2870*/  LDGSTS.E [R82+0x20000], [R14.64], P3 ;  /* 0x200000000e527fae */ /* 0x0003e20009921844 */
[----:B------:R-:W-:Y:S02]  /*2880*/  LOP3.LUT P0, RZ, R79, 0x1, RZ, 0xc0, !PT ;  /* 0x000000014fff7812 */ /* 0x000fe4000780c0ff */
[----:B------:R-:W-:Y:S01]  /*2890*/  SHF.R.U64 R79, R77, 0x17, RZ ;  /* 0x000000174d4f7819 */ /* 0x000fe200000012ff */
[----:B------:R2:W-:Y:S03]  /*28a0*/  LDGSTS.E [R82+0x20800], [R12.64], P3 ;  /* 0x208000000c527fae */ /* 0x0005e60009921844 */
[----:B------:R-:W-:Y:S01]  /*28b0*/  LOP3.LUT P2, RZ, R79, 0x1, RZ, 0xc0, !PT ;  /* 0x000000014fff7812 */ /* 0x000fe2000784c0ff */
[----:B------:R3:W-:Y:S01]  /*28c0*/  LDGSTS.E [R82+0x21000], [R10.64], P3 ;  /* 0x210000000a527fae */ /* 0x0007e20009921844 */
[----:B------:R-:W-:-:S03]  /*28d0*/  SHF.R.U64 R79, R77, 0x13, RZ ;  /* 0x000000134d4f7819 */ /* 0x000fc600000012ff */
[----:B------:R4:W-:Y:S01]  /*28e0*/  LDGSTS.E [R82+0x21800], [R8.64], P3 ;  /* 0x2180000008527fae */ /* 0x0009e20009921844 */
[----:B------:R-:W-:-:S03]  /*28f0*/  ISETP.GE.AND P3, PT, R92, R78, PT ;  /* 0x0000004e5c00720c */ /* 0x000fc60003f66270 */
[----:B------:R-:W0:Y:S04]  /*2900*/  LDGDEPBAR ;  /* 0x00000000000079af */ /* 0x000e280000000000 */
[----:B------:R-:W-:Y:S06]  /*2910*/  BAR.SYNC.DEFER_BLOCKING 0x0 ;  /* 0x0000000000007b1d */ /* 0x000fec0000010000 */
[----:B------:R-:W-:Y:S01]  /*2920*/  @!PT LDS RZ, [RZ] ;  /* 0x00000000fffff984 */ /* 0x000fe20000000800 */
[----:B------:R-:W-:Y:S01]  /*2930*/  @!PT LDS RZ, [RZ] ;  /* 0x00000000fffff984 */ /* 0x000fe20000000800 */
[----:B------:R-:W-:Y:S01]  /*2940*/  @!PT LDS RZ, [RZ] ;  /* 0x00000000fffff984 */ /* 0x000fe20000000800 */
[----:B------:R5:W-:Y:S04]  /*2950*/  LDGSTS.E [R91+0x10000], [R74.64], P4 ;  /* 0x100000004a5b7fae */ /* 0x000be8000a121844 */
[----:B------:R1:W-:Y:S01]  /*2960*/  LDGSTS.E [R91+0x12000], [R72.64], P0 ;  /* 0x12000000485b7fae */ /* 0x0003e20008121844 */
[----:B------:R-:W-:-:S03]  /*2970*/  LOP3.LUT P0, RZ, R79, 0x1, RZ, 0xc0, !PT ;  /* 0x000000014fff7812 */ /* 0x000fc6000780c0ff */
[----:B------:R2:W-:Y:S01]  /*2980*/  LDGSTS.E [R91+0x14000], [R70.64], P2 ;  /* 0x14000000465b7fae */ /* 0x0005e20009121844 */
[----:B-----5:R-:W-:-:S04]  /*2990*/  SHF.R.U64 R74, R77, 0xf, RZ ;  /* 0x0000000f4d4a7819 */ /* 0x020fc800000012ff */
[----:B------:R-:W-:Y:S02]  /*29a0*/  LOP3.LUT P2, RZ, R74, 0x1, RZ, 0xc0, !PT ;  /* 0x000000014aff7812 */ /* 0x000fe4000784c0ff */
[----:B-1----:R-:W-:-:S03]  /*29b0*/  SHF.R.U64 R72, R77, 0xb, RZ ;  /* 0x0000000b4d487819 */ /* 0x002fc600000012ff */
[----:B------:R1:W-:Y:S01]  /*29c0*/  LDGSTS.E [R91+0x16000], [R68.64], P0 ;  /* 0x16000000445b7fae */ /* 0x0003e20008121844 */
[C---:B--2---:R-:W-:Y:S02]  /*29d0*/  SHF.R.U64 R70, R77.reuse, 0x7, RZ ;  /* 0x000000074d467819 */ /* 0x044fe400000012ff */
[----:B------:R-:W-:Y:S02]  /*29e0*/  LOP3.LUT P4, RZ, R72, 0x1, RZ, 0xc0, !PT ;  /* 0x0000000148ff7812 */ /* 0x000fe4000788c0ff */
[----:B------:R-:W-:Y:S02]  /*29f0*/  LOP3.LUT P0, RZ, R70, 0x1, RZ, 0xc0, !PT ;  /* 0x0000000146ff7812 */ /* 0x000fe4000780c0ff */
[C---:B------:R-:W-:Y:S02]  /*2a00*/  SHF.R.U64 R71, R77.reuse, 0x3, RZ ;  /* 0x000000034d477819 */ /* 0x040fe400000012ff */
[----:B------:R-:W-:Y:S01]  /*2a10*/  SHF.R.U64 R70, R77, 0x1e, RZ ;  /* 0x0000001e4d467819 */ /* 0x000fe200000012ff */
[----:B------:R2:W-:Y:S01]  /*2a20*/  LDGSTS.E [R91+0x18000], [R66.64], P2 ;  /* 0x18000000425b7fae */ /* 0x0005e20009121844 */
[----:B------:R-:W-:-:S02]  /*2a30*/  LOP3.LUT P2, RZ, R71, 0x1, RZ, 0xc0, !PT ;  /* 0x0000000147ff7812 */ /* 0x000fc4000784c0ff */
[----:B------:R-:W-:-:S03]  /*2a40*/  LOP3.LUT P6, RZ, R70, 0x1, RZ, 0xc0, !PT ;  /* 0x0000000146ff7812 */ /* 0x000fc600078cc0ff */
[----:B------:R5:W-:Y:S04]  /*2a50*/  LDGSTS.E [R91+0x1a000], [R64.64], P4 ;  /* 0x1a000000405b7fae */ /* 0x000be8000a121844 */
[----:B------:R1:W-:Y:S01]  /*2a60*/  LDGSTS.E [R91+0x1c000], [R60.64], P0 ;  /* 0x1c0000003c5b7fae */ /* 0x0003e20008121844 */
[C---:B--2---:R-:W-:Y:S02]  /*2a70*/  SHF.R.U64 R67, R77.reuse, 0x1a, RZ ;  /* 0x0000001a4d437819 */ /* 0x044fe400000012ff */
[----:B------:R-:W-:Y:S01]  /*2a80*/  SHF.R.U64 R66, R77, 0x16, RZ ;  /* 0x000000164d427819 */ /* 0x000fe200000012ff */
[----:B------:R2:W-:Y:S01]  /*2a90*/  LDGSTS.E [R91+0x1e000], [R62.64], P2 ;  /* 0x1e0000003e5b7fae */ /* 0x0005e20009121844 */
[----:B------:R-:W-:Y:S02]  /*2aa0*/  LOP3.LUT P4, RZ, R67, 0x1, RZ, 0xc0, !PT ;  /* 0x0000000143ff7812 */ /* 0x000fe4000788c0ff */
[----:B------:R-:W-:Y:S01]  /*2ab0*/  LOP3.LUT P0, RZ, R66, 0x1, RZ, 0xc0, !PT ;  /* 0x0000000142ff7812 */ /* 0x000fe2000780c0ff */
[----:B------:R2:W-:Y:S01]  /*2ac0*/  LDGSTS.E [R90+0x10800], [R56.64], P6 ;  /* 0x10800000385a7fae */ /* 0x0005e2000b121844 */
[----:B------:R-:W-:-:S02]  /*2ad0*/  SHF.R.U64 R67, R77, 0x12, RZ ;  /* 0x000000124d437819 */ /* 0x000fc400000012ff */
[----:B------:R-:W-:Y:S02]  /*2ae0*/  SHF.R.U64 R66, R77, 0xe, RZ ;  /* 0x0000000e4d427819 */ /* 0x000fe400000012ff */
[----:B------:R-:W-:Y:S02]  /*2af0*/  LOP3.LUT P2, RZ, R67, 0x1, RZ, 0xc0, !PT ;  /* 0x0000000143ff7812 */ /* 0x000fe4000784c0ff */
[----:B------:R-:W-:Y:S02]  /*2b00*/  LOP3.LUT P6, RZ, R66, 0x1, RZ, 0xc0, !PT ;  /* 0x0000000142ff7812 */ /* 0x000fe400078cc0ff */
[C---:B-----5:R-:W-:Y:S01]  /*2b10*/  SHF.R.U64 R64, R77.reuse, 0xa, RZ ;  /* 0x0000000a4d407819 */ /* 0x060fe200000012ff */
[----:B------:R3:W-:Y:S01]  /*2b20*/  LDGSTS.E [R90+0x12800], [R58.64], P4 ;  /* 0x128000003a5a7fae */ /* 0x0007e2000a121844 */
[----:B-1----:R-:W-:Y:S02]  /*2b30*/  SHF.R.U64 R60, R77, 0x6, RZ ;  /* 0x000000064d3c7819 */ /* 0x002fe400000012ff */
[----:B------:R-:W-:Y:S01]  /*2b40*/  LOP3.LUT P4, RZ, R64, 0x1, RZ, 0xc0, !PT ;  /* 0x0000000140ff7812 */ /* 0x000fe2000788c0ff */
[----:B------:R1:W-:Y:S01]  /*2b50*/  LDGSTS.E [R90+0x14800], [R52.64], P0 ;  /* 0x14800000345a7fae */ /* 0x0003e20008121844 */
[----:B------:R-:W-:-:S02]  /*2b60*/  LOP3.LUT P0, RZ, R60, 0x1, RZ, 0xc0, !PT ;  /* 0x000000013cff7812 */ /* 0x000fc4000780c0ff */
[C---:B------:R-:W-:Y:S01]  /*2b70*/  SHF.R.U64 R60, R77.reuse, 0x2, RZ ;  /* 0x000000024d3c7819 */ /* 0x040fe200000012ff */
[----:B------:R3:W-:Y:S01]  /*2b80*/  LDGSTS.E [R90+0x16800], [R54.64], P2 ;  /* 0x16800000365a7fae */ /* 0x0007e20009121844 */
[C---:B--2---:R-:W-:Y:S02]  /*2b90*/  SHF.R.U64 R56, R77.reuse, 0x1d, RZ ;  /* 0x0000001d4d387819 */ /* 0x044fe400000012ff */
[----:B------:R-:W-:Y:S01]  /*2ba0*/  LOP3.LUT P2, RZ, R60, 0x1, RZ, 0xc0, !PT ;  /* 0x000000013cff7812 */ /* 0x000fe2000784c0ff */
[----:B------:R2:W-:Y:S01]  /*2bb0*/  LDGSTS.E [R90+0x18800], [R48.64], P6 ;  /* 0x18800000305a7fae */ /* 0x0005e2000b121844 */
[----:B------:R-:W-:Y:S02]  /*2bc0*/  LOP3.LUT P6, RZ, R56, 0x1, RZ, 0xc0, !PT ;  /* 0x0000000138ff7812 */ /* 0x000fe400078cc0ff */
[C---:B------:R-:W-:Y:S01]  /*2bd0*/  SHF.R.U64 R56, R77.reuse, 0x19, RZ ;  /* 0x000000194d387819 */ /* 0x040fe200000012ff */
[----:B------:R3:W-:Y:S01]  /*2be0*/  LDGSTS.E [R90+0x1a800], [R50.64], P4 ;  /* 0x1a800000325a7fae */ /* 0x0007e2000a121844 */
[----:B-1----:R-:W-:-:S02]  /*2bf0*/  SHF.R.U64 R52, R77, 0x15, RZ ;  /* 0x000000154d347819 */ /* 0x002fc400000012ff */
[----:B------:R-:W-:Y:S01]  /*2c00*/  LOP3.LUT P4, RZ, R56, 0x1, RZ, 0xc0, !PT ;  /* 0x0000000138ff7812 */ /* 0x000fe2000788c0ff */
[----:B------:R1:W-:Y:S01]  /*2c10*/  LDGSTS.E [R90+0x1c800], [R44.64], P0 ;  /* 0x1c8000002c5a7fae */ /* 0x0003e20008121844 */
[----:B------:R-:W-:Y:S02]  /*2c20*/  LOP3.LUT P0, RZ, R52, 0x1, RZ, 0xc0, !PT ;  /* 0x0000000134ff7812 */ /* 0x000fe4000780c0ff */
[C---:B------:R-:W-:Y:S01]  /*2c30*/  SHF.R.U64 R52, R77.reuse, 0x11, RZ ;  /* 0x000000114d347819 */ /* 0x040fe200000012ff */
[----:B------:R3:W-:Y:S01]  /*2c40*/  LDGSTS.E [R90+0x1e800], [R46.64], P2 ;  /* 0x1e8000002e5a7fae */ /* 0x0007e20009121844 */
[----:B--2---:R-:W-:Y:S02]  /*2c50*/  SHF.R.U64 R48, R77, 0xd, RZ ;  /* 0x0000000d4d307819 */ /* 0x004fe400000012ff */
[----:B------:R-:W-:Y:S01]  /*2c60*/  LOP3.LUT P2, RZ, R52, 0x1, RZ, 0xc0, !PT ;  /* 0x0000000134ff7812 */ /* 0x000fe2000784c0ff */
[----:B------:R2:W-:Y:S01]  /*2c70*/  LDGSTS.E [R89+0x11000], [R40.64], P6 ;  /* 0x1100000028597fae */ /* 0x0005e2000b121844 */
[----:B------:R-:W-:-:S02]  /*2c80*/  LOP3.LUT P6, RZ, R48, 0x1, RZ, 0xc0, !PT ;  /* 0x0000000130ff7812 */ /* 0x000fc400078cc0ff */
[C---:B------:R-:W-:Y:S01]  /*2c90*/  SHF.R.U64 R48, R77.reuse, 0x9, RZ ;  /* 0x000000094d307819 */ /* 0x040fe200000012ff */
[----:B------:R3:W-:Y:S01]  /*2ca0*/  LDGSTS.E [R89+0x13000], [R42.64], P4 ;  /* 0x130000002a597fae */ /* 0x0007e2000a121844 */
[C---:B-1----:R-:W-:Y:S02]  /*2cb0*/  SHF.R.U64 R44, R77.reuse, 0x5, RZ ;  /* 0x000000054d2c7819 */ /* 0x042fe400000012ff */
[----:B------:R-:W-:Y:S01]  /*2cc0*/  LOP3.LUT P4, RZ, R48, 0x1, RZ, 0xc0, !PT ;  /* 0x0000000130ff7812 */ /* 0x000fe2000788c0ff */
[----:B------:R1:W-:Y:S01]  /*2cd0*/  LDGSTS.E [R89+0x15000], [R36.64], P0 ;  /* 0x1500000024597fae */ /* 0x0003e20008121844 */
[----:B------:R-:W-:Y:S02]  /*2ce0*/  LOP3.LUT P0, RZ, R44, 0x1, RZ, 0xc0, !PT ;  /* 0x000000012cff7812 */ /* 0x000fe4000780c0ff */
[C---:B------:R-:W-:Y:S01]  /*2cf0*/  SHF.R.U64 R44, R77.reuse, 0x1, RZ ;  /* 0x000000014d2c7819 */ /* 0x040fe200000012ff */
[----:B------:R3:W-:Y:S01]  /*2d00*/  LDGSTS.E [R89+0x17000], [R38.64], P2 ;  /* 0x1700000026597fae */ /* 0x0007e20009121844 */
[----:B--2---:R-:W-:-:S02]  /*2d10*/  SHF.R.U64 R40, R77, 0x1c, RZ ;  /* 0x0000001c4d287819 */ /* 0x004fc400000012ff */
[----:B------:R-:W-:Y:S01]  /*2d20*/  LOP3.LUT P2, RZ, R44, 0x1, RZ, 0xc0, !PT ;  /* 0x000000012cff7812 */ /* 0x000fe2000784c0ff */
[----:B------:R2:W-:Y:S01]  /*2d30*/  LDGSTS.E [R89+0x19000], [R32.64], P6 ;  /* 0x1900000020597fae */ /* 0x0005e2000b121844 */
[----:B------:R-:W-:Y:S02]  /*2d40*/  LOP3.LUT P6, RZ, R40, 0x1, RZ, 0xc0, !PT ;  /* 0x0000000128ff7812 */ /* 0x000fe400078cc0ff */
[C---:B------:R-:W-:Y:S01]  /*2d50*/  SHF.R.U64 R40, R77.reuse, 0x18, RZ ;  /* 0x000000184d287819 */ /* 0x040fe200000012ff */
[----:B------:R3:W-:Y:S01]  /*2d60*/  LDGSTS.E [R89+0x1b000], [R34.64], P4 ;  /* 0x1b00000022597fae */ /* 0x0007e2000a121844 */
[----:B-1----:R-:W-:Y:S02]  /*2d70*/  SHF.R.U64 R36, R77, 0x14, RZ ;  /* 0x000000144d247819 */ /* 0x002fe400000012ff */
[----:B------:R-:W-:Y:S01]  /*2d80*/  LOP3.LUT P4, RZ, R40, 0x1, RZ, 0xc0, !PT ;  /* 0x0000000128ff7812 */ /* 0x000fe2000788c0ff */
[----:B------:R1:W-:Y:S01]  /*2d90*/  LDGSTS.E [R89+0x1d000], [R28.64], P0 ;  /* 0x1d0000001c597fae */ /* 0x0003e20008121844 */
[----:B------:R-:W-:-:S02]  /*2da0*/  LOP3.LUT P0, RZ, R36, 0x1, RZ, 0xc0, !PT ;  /* 0x0000000124ff7812 */ /* 0x000fc4000780c0ff */
[C---:B------:R-:W-:Y:S01]  /*2db0*/  SHF.R.U64 R36, R77.reuse, 0x10, RZ ;  /* 0x000000104d247819 */ /* 0x040fe200000012ff */
[----:B------:R3:W-:Y:S01]  /*2dc0*/  LDGSTS.E [R89+0x1f000], [R30.64], P2 ;  /* 0x1f0000001e597fae */ /* 0x0007e20009121844 */
[----:B--2---:R-:W-:Y:S02]  /*2dd0*/  SHF.R.U64 R32, R77, 0xc, RZ ;  /* 0x0000000c4d207819 */ /* 0x004fe400000012ff */
[----:B------:R-:W-:Y:S01]  /*2de0*/  LOP3.LUT P2, RZ, R36, 0x1, RZ, 0xc0, !PT ;  /* 0x0000000124ff7812 */ /* 0x000fe2000784c0ff */
[----:B------:R2:W-:Y:S01]  /*2df0*/  LDGSTS.E [R83+0x11800], [R22.64], P6 ;  /* 0x1180000016537fae */ /* 0x0005e2000b121844 */
[----:B------:R-:W-:-:S03]  /*2e00*/  LOP3.LUT P6, RZ, R32, 0x1, RZ, 0xc0, !PT ;  /* 0x0000000120ff7812 */ /* 0x000fc600078cc0ff */
[----:B------:R3:W-:Y:S01]  /*2e10*/  LDGSTS.E [R83+0x13800], [R26.64], P4 ;  /* 0x138000001a537fae */ /* 0x0007e2000a121844 */
[----:B------:R-:W-:Y:S02]  /*2e20*/  ISETP.GT.AND P4, PT, R125, 0x3f, PT ;  /* 0x0000003f7d00780c */ /* 0x000fe40003f84270 */
[C---:B-1----:R-:W-:Y:S01]  /*2e30*/  SHF.R.U64 R29, R77.reuse, 0x8, RZ ;  /* 0x000000084d1d7819 */ /* 0x042fe200000012ff */
[----:B------:R1:W-:Y:S01]  /*2e40*/  LDGSTS.E [R83+0x15800], [R24.64], P0 ;  /* 0x1580000018537fae */ /* 0x0003e20008121844 */
[----:B------:R-:W-:Y:S02]  /*2e50*/  SEL R28, RZ, 0x4, P3 ;  /* 0x00000004ff1c7807 */ /* 0x000fe40001800000 */
[----:B------:R-:W-:Y:S01]  /*2e60*/  SHF.R.U64 R77, R77, 0x4, RZ ;  /* 0x000000044d4d7819 */ /* 0x000fe200000012ff */
[----:B--2---:R-:W-:Y:S01]  /*2e70*/  IMAD.MOV.U32 R23, RZ, RZ, c[0x0][0x18c] ;  /* 0x00006300ff177624 */ /* 0x004fe200078e00ff */
[----:B------:R-:W-:Y:S01]  /*2e80*/  LOP3.LUT P0, RZ, R29, 0x1, RZ, 0xc0, !PT ;  /* 0x000000011dff7812 */ /* 0x000fe2000780c0ff */
[----:B------:R1:W-:Y:S01]  /*2e90*/  LDGSTS.E [R83+0x17800], [R20.64], P2 ;  /* 0x1780000014537fae */ /* 0x0003e20009121844 */
[----:B------:R-:W-:Y:S01]  /*2ea0*/  SEL R28, R28, RZ, P4 ;  /* 0x000000ff1c1c7207 */ /* 0x000fe20002000000 */
[----:B------:R-:W-:Y:S01]  /*2eb0*/  IMAD.SHL.U32 R23, R23, 0x20, RZ ;  /* 0x0000002017177824 */ /* 0x000fe200078e00ff */
[----:B------:R-:W-:Y:S01]  /*2ec0*/  LOP3.LUT P3, RZ, R77, 0x1, RZ, 0xc0, !PT ;  /* 0x000000014dff7812 */ /* 0x000fe2000786c0ff */
[----:B------:R1:W-:Y:S01]  /*2ed0*/  LDGSTS.E [R83+0x19800], [R16.64], P6 ;  /* 0x1980000010537fae */ /* 0x0003e2000b121844 */
[----:B------:R-:W-:Y:S01]  /*2ee0*/  ISETP.NE.U32.AND P4, PT, R28, RZ, PT ;  /* 0x000000ff1c00720c */ /* 0x000fe20003f85070 */
[----:B------:R-:W-:-:S04]  /*2ef0*/  IMAD.WIDE R14, R23, 0x4, R14 ;  /* 0x00000004170e7825 */ /* 0x000fc800078e020e */
[C---:B------:R-:W-:Y:S02]  /*2f00*/  IMAD.WIDE R12, R23.reuse, 0x4, R12 ;  /* 0x00000004170c7825 */ /* 0x040fe400078e020c */
[----:B------:R1:W-:Y:S02]  /*2f10*/  LDGSTS.E [R83+0x1b800], [R6.64], P0 ;  /* 0x1b80000006537fae */ /* 0x0003e40008121844 */
[C---:B---3--:R-:W-:Y:S02]  /*2f20*/  IMAD.WIDE R10, R23.reuse, 0x4, R10 ;  /* 0x00000004170a7825 */ /* 0x048fe400078e020a */
[----:B------:R1:W-:Y:S02]  /*2f30*/  LDGSTS.E [R83+0x1d800], [R18.64], P3 ;  /* 0x1d80000012537fae */ /* 0x0003e40009921844 */
[----:B----4-:R-:W-:Y:S02]  /*2f40*/  IMAD.WIDE R8, R23, 0x4, R8 ;  /* 0x0000000417087825 */ /* 0x010fe400078e0208 */
[----:B------:R1:W-:Y:S04]  /*2f50*/  LDGSTS.E [R83+0x1f800], [R4.64], !P1 ;  /* 0x1f80000004537fae */ /* 0x0003e8000c921844 */
[----:B------:R-:W0:Y:S04]  /*2f60*/  LDGDEPBAR ;  /* 0x00000000000079af */ /* 0x000e280000000000 */
[----:B------:R1:W-:Y:S04]  /*2f70*/  LDGSTS.E [R82+0x22000], [R14.64], P4 ;  /* 0x220000000e527fae */ /* 0x0003e8000a121844 */
[----:B------:R1:W-:Y:S04]  /*2f80*/  LDGSTS.E [R82+0x22800], [R12.64], P4 ;  /* 0x228000000c527fae */ /* 0x0003e8000a121844 */
[----:B------:R1:W-:Y:S04]  /*2f90*/  LDGSTS.E [R82+0x23000], [R10.64], P4 ;  /* 0x230000000a527fae */ /* 0x0003e8000a121844 */
[----:B------:R1:W-:Y:S04]  /*2fa0*/  LDGSTS.E [R82+0x23800], [R8.64], P4 ;  /* 0x2380000008527fae */ /* 0x0003e8000a121844 */
[----:B------:R-:W0:Y:S01]  /*2fb0*/  LDGDEPBAR ;  /* 0x00000000000079af */ /* 0x000e220000000000 */
[----:B------:R-:W-:Y:S05]  /*2fc0*/  @P5 BRA `(.L_x_0) ;  /* 0x0000023000005947 */ /* 0x000fea0003800000 */
[----:B------:R-:W-:Y:S01]  /*2fd0*/  IMAD.SHL.U32 R0, R84, 0x20, RZ ;  /* 0x0000002054007824 */ /* 0x000fe200078e00ff */
[----:B------:R-:W-:Y:S01]  /*2fe0*/  CS2R R64, SRZ ;  /* 0x0000000000407805 */ /* 0x000fe2000001ff00 */
[----:B------:R-:W-:Y:S01]  /*2ff0*/  CS2R R66, SRZ ;  /* 0x0000000000427805 */ /* 0x000fe2000001ff00 */
[----:B------:R-:W-:Y:S01]  /*3000*/  CS2R R56, SRZ ;  /* 0x0000000000387805 */ /* 0x000fe2000001ff00 */
[----:B------:R-:W-:Y:S01]  /*3010*/  CS2R R58, SRZ ;  /* 0x00000000003a7805 */ /* 0x000fe2000001ff00 */
[----:B------:R2:W-:Y:S01]  /*3020*/  STL [R1+0xc], R0 ;  /* 0x00000c0001007387 */ /* 0x0005e20000100800 */
[----:B------:R-:W-:Y:S01]  /*3030*/  CS2R R88, SRZ ;  /* 0x0000000000587805 */ /* 0x000fe2000001ff00 */
[----:B------:R-:W-:Y:S01]  /*3040*/  CS2R R90, SRZ ;  /* 0x00000000005a7805 */ /* 0x000fe2000001ff00 */
[----:B------:R-:W-:Y:S01]  /*3050*/  CS2R R100, SRZ ;  /* 0x0000000000647805 */ /* 0x000fe2000001ff00 */
[----:B------:R-:W-:Y:S01]  /*3060*/  CS2R R102, SRZ ;  /* 0x0000000000667805 */ /* 0x000fe2000001ff00 */
[----:B------:R-:W-:Y:S01]  /*3070*/  CS2R R52, SRZ ;  /* 0x0000000000347805 */ /* 0x000fe2000001ff00 */
[----:B------:R-:W-:Y:S01]  /*3080*/  CS2R R54, SRZ ;  /* 0x0000000000367805 */ /* 0x000fe2000001ff00 */
[----:B------:R-:W-:Y:S01]  /*3090*/  CS2R R48, SRZ ;  /* 0x0000000000307805 */ /* 0x000fe2000001ff00 */
[----:B------:R-:W-:Y:S01]  /*30a0*/  CS2R R50, SRZ ;  /* 0x0000000000327805 */ /* 0x000fe2000001ff00 */
[----:B-1----:R-:W-:Y:S01]  /*30b0*/  CS2R R20, SRZ ;  /* 0x0000000000147805 */ /* 0x002fe2000001ff00 */
        /* <DEDUP_REMOVED lines=19> */
[----:B------:R-:W-:Y:S05]  /*31f0*/  BRA `(.L_x_1) ;  /* 0x0000309000007947 */ /* 0x000fea0003800000 */
.L_x_0:
[----:B-1----:R-:W-:Y:S01]  /*3200*/  SHF.R.S32.HI R5, RZ, 0x1f, R76 ;  /* 0x0000001fff057819 */ /* 0x002fe2000001144c */
[----:B------:R-:W-:Y:S01]  /*3210*/  IMAD.SHL.U32 R124, R23, 0x8, RZ ;  /* 0x00000008177c7824 */ /* 0x000fe200078e00ff */
[----:B------:R-:W-:Y:S01]  /*3220*/  SHF.R.S32.HI R116, RZ, 0x1f, R23 ;  /* 0x0000001fff747819 */ /* 0x000fe20000011417 */
[----:B------:R-:W-:Y:S01]  /*3230*/  IMAD.MOV.U32 R17, RZ, RZ, c[0x0][0x188] ;  /* 0x00006200ff117624 */ /* 0x000fe200078e00ff */
[----:B------:R-:W-:Y:S01]  /*3240*/  SHF.R.S32.HI R6, RZ, 0x1f, R3 ;  /* 0x0000001fff067819 */ /* 0x000fe20000011403 */
[----:B------:R-:W-:Y:S01]  /*3250*/  IMAD.MOV.U32 R15, RZ, RZ, c[0x0][0x188] ;  /* 0x00006200ff0f7624 */ /* 0x000fe200078e00ff */
[----:B------:R-:W-:Y:S01]  /*3260*/  SHF.L.U64.HI R76, R76, 0x2, R5 ;  /* 0x000000024c4c7819 */ /* 0x000fe20000010205 */
[----:B------:R-:W-:Y:S01]  /*3270*/  IMAD.SHL.U32 R17, R17, 0x20, RZ ;  /* 0x0000002011117824 */ /* 0x000fe200078e00ff */
[----:B------:R-:W-:Y:S01]  /*3280*/  SHF.R.S32.HI R10, RZ, 0x1f, R117 ;  /* 0x0000001fff0a7819 */ /* 0x000fe20000011475 */
[----:B------:R-:W-:Y:S01]  /*3290*/  IMAD R15, R15, 0x1e, RZ ;  /* 0x0000001e0f0f7824 */ /* 0x000fe200078e02ff */
[----:B------:R-:W-:Y:S01]  /*32a0*/  SHF.L.U64.HI R5, R23, 0x3, R116 ;  /* 0x0000000317057819 */ /* 0x000fe20000010274 */
[----:B------:R-:W-:Y:S01]  /*32b0*/  IMAD.MOV.U32 R12, RZ, RZ, c[0x0][0x188] ;  /* 0x00006200ff0c7624 */ /* 0x000fe200078e00ff */
[-C--:B------:R-:W-:Y:S01]  /*32c0*/  LEA R118, P0, R117, R124.reuse, 0x2 ;  /* 0x0000007c75767211 */ /* 0x080fe200078010ff */
[----:B------:R-:W-:Y:S01]  /*32d0*/  IMAD.MOV.U32 R11, RZ, RZ, c[0x0][0x188] ;  /* 0x00006200ff0b7624 */ /* 0x000fe200078e00ff */
[----:B------:R-:W-:Y:S01]  /*32e0*/  SHF.L.U64.HI R3, R3, 0x2, R6 ;  /* 0x0000000203037819 */ /* 0x000fe20000010206 */
[----:B------:R-:W-:Y:S01]  /*32f0*/  IMAD R12, R12, 0x1c, RZ ;  /* 0x0000001c0c0c7824 */ /* 0x000fe200078e02ff */
[----:B------:R-:W-:Y:S01]  /*3300*/  SHF.R.S32.HI R8, RZ, 0x1f, R115 ;  /* 0x0000001fff087819 */ /* 0x000fe20000011473 */
[----:B------:R-:W-:Y:S01]  /*3310*/  IMAD.MOV.U32 R9, RZ, RZ, c[0x0][0x188] ;  /* 0x00006200ff097624 */ /* 0x000fe200078e00ff */
[C---:B------:R-:W-:Y:S01]  /*3320*/  LOP3.LUT R3, R84.reuse, 0x7, RZ, 0xc0, !PT ;  /* 0x0000000754037812 */ /* 0x040fe200078ec0ff */
[C---:B------:R-:W-:Y:S01]  /*3330*/  IMAD.SHL.U32 R74, R84.reuse, 0x20, RZ ;  /* 0x00000020544a7824 */ /* 0x040fe200078e00ff */
[-C--:B------:R-:W-:Y:S01]  /*3340*/  LEA.HI.X R117, R117, R5.reuse, R10, 0x2, P0 ;  /* 0x0000000575757211 */ /* 0x080fe200000f140a */
[----:B------:R-:W-:Y:S01]  /*3350*/  IMAD R11, R11, 0x1b, RZ ;  /* 0x0000001b0b0b7824 */ /* 0x000fe200078e02ff */
[----:B------:R-:W-:Y:S01]  /*3360*/  SHF.R.S32.HI R10, RZ, 0x1f, R119 ;  /* 0x0000001fff0a7819 */ /* 0x000fe20000011477 */
[----:B------:R-:W-:Y:S01]  /*3370*/  IMAD R3, R3, 0x90, RZ ;  /* 0x0000009003037824 */ /* 0x000fe200078e02ff */
[----:B------:R-:W-:Y:S01]  /*3380*/  LEA R120, P0, R119, R124, 0x2 ;  /* 0x0000007c77787211 */ /* 0x000fe200078010ff */
[----:B------:R-:W-:Y:S01]  /*3390*/  IMAD R9, R9, 0x1a, RZ ;  /* 0x0000001a09097824 */ /* 0x000fe200078e02ff */
[----:B------:R-:W-:Y:S01]  /*33a0*/  SHF.L.U64.HI R115, R115, 0x2, R8 ;  /* 0x0000000273737819 */ /* 0x000fe20000010208 */
[----:B------:R-:W-:Y:S01]  /*33b0*/  IMAD.SHL.U32 R8, R84, 0x2, RZ ;  /* 0x0000000254087824 */ /* 0x000fe200078e00ff */
[----:B------:R-:W-:Y:S01]  /*33c0*/  LEA.HI.X R119, R119, R5, R10, 0x2, P0 ;  /* 0x0000000577777211 */ /* 0x000fe200000f140a */
[----:B------:R-:W-:Y:S01]  /*33d0*/  IMAD.MOV.U32 R44, RZ, RZ, c[0x0][0x188] ;  /* 0x00006200ff2c7624 */ /* 0x000fe200078e00ff */
[----:B------:R-:W-:Y:S01]  /*33e0*/  LEA R2, P0, R17, R2, 0x3 ;  /* 0x0000000211027211 */ /* 0x000fe200078018ff */
[----:B------:R-:W-:Y:S01]  /*33f0*/  STL [R1+0xc], R74 ;  /* 0x00000c4a01007387 */ /* 0x000fe20000100800 */
[----:B------:R-:W-:Y:S01]  /*3400*/  SHF.R.S32.HI R18, RZ, 0x1f, R17 ;  /* 0x0000001fff127819 */ /* 0x000fe20000011411 */
[----:B------:R-:W-:Y:S01]  /*3410*/  IMAD R44, R44, 0x18, RZ ;  /* 0x000000182c2c7824 */ /* 0x000fe200078e02ff */
[----:B------:R-:W-:Y:S01]  /*3420*/  LOP3.LUT R8, R3, 0x30, R8, 0x78, !PT ;  /* 0x0000003003087812 */ /* 0x000fe200078e7808 */
[----:B------:R-:W-:Y:S01]  /*3430*/  IMAD.MOV.U32 R79, RZ, RZ, c[0x0][0x188] ;  /* 0x00006200ff4f7624 */ /* 0x000fe200078e00ff */
[C-C-:B------:R-:W-:Y:S01]  /*3440*/  LEA.HI.X R3, R17.reuse, R76, R18.reuse, 0x3, P0 ;  /* 0x0000004c11037211 */ /* 0x140fe200000f1c12 */
[----:B------:R-:W-:Y:S01]  /*3450*/  IMAD.MOV.U32 R76, RZ, RZ, c[0x0][0x188] ;  /* 0x00006200ff4c7624 */ /* 0x000fe200078e00ff */
[----:B------:R-:W-:Y:S01]  /*3460*/  SHF.L.U64.HI R18, R17, 0x2, R18 ;  /* 0x0000000211127819 */ /* 0x000fe20000010212 */
[----:B------:R-:W-:Y:S01]  /*3470*/  IMAD.MOV.U32 R17, RZ, RZ, c[0x0][0x188] ;  /* 0x00006200ff117624 */ /* 0x000fe200078e00ff */
[----:B------:R-:W-:Y:S01]  /*3480*/  LOP3.LUT R73, R84, 0x3, RZ, 0xc0, !PT ;  /* 0x0000000354497812 */ /* 0x000fe200078ec0ff */
[----:B------:R-:W-:Y:S01]  /*3490*/  IMAD R76, R76, 0x1f, RZ ;  /* 0x0000001f4c4c7824 */ /* 0x000fe200078e02ff */
[----:B------:R-:W-:Y:S01]  /*34a0*/  SHF.R.S32.HI R16, RZ, 0x1f, R15 ;  /* 0x0000001fff107819 */ /* 0x000fe2000001140f */
[----:B------:R-:W-:Y:S01]  /*34b0*/  IMAD R17, R17, 0x1f, RZ ;  /* 0x0000001f11117824 */ /* 0x000fe200078e02ff */
[----:B------:R-:W-:Y:S01]  /*34c0*/  SHF.R.S32.HI R14, RZ, 0x1f, R12 ;  /* 0x0000001fff0e7819 */ /* 0x000fe2000001140c */
[----:B------:R-:W-:Y:S01]  /*34d0*/  IMAD R18, R73, 0x820, RZ ;  /* 0x0000082049127824 */ /* 0x000fe200078e02ff */
[----:B------:R-:W-:Y:S01]  /*34e0*/  SHF.L.U64.HI R16, R15, 0x2, R16 ;  /* 0x000000020f107819 */ /* 0x000fe20000010210 */
[----:B------:R-:W-:Y:S01]  /*34f0*/  IMAD.MOV.U32 R73, RZ, RZ, c[0x0][0x188] ;  /* 0x00006200ff497624 */ /* 0x000fe200078e00ff */
[----:B------:R-:W-:Y:S01]  /*3500*/  SHF.R.S32.HI R17, RZ, 0x1f, R17 ;  /* 0x0000001fff117819 */ /* 0x000fe20000011411 */
[----:B------:R-:W-:Y:S01]  /*3510*/  IMAD.MOV.U32 R15, RZ, RZ, c[0x0][0x188] ;  /* 0x00006200ff0f7624 */ /* 0x000fe200078e00ff */
[----:B------:R-:W-:Y:S01]  /*3520*/  SHF.R.S32.HI R13, RZ, 0x1f, R11 ;  /* 0x0000001fff0d7819 */ /* 0x000fe2000001140b */
[----:B------:R-:W-:Y:S01]  /*3530*/  IMAD R73, R73, 0x1c, RZ ;  /* 0x0000001c49497824 */ /* 0x000fe200078e02ff */
[----:B------:R-:W-:Y:S01]  /*3540*/  SHF.L.U64.HI R17, R76, 0x2, R17 ;  /* 0x000000024c117819 */ /* 0x000fe20000010211 */
[----:B------:R-:W-:Y:S01]  /*3550*/  IMAD.MOV.U32 R17, RZ, RZ, c[0x0][0x188] ;  /* 0x00006200ff117624 */ /* 0x000fe200078e00ff */
[----:B------:R-:W-:Y:S01]  /*3560*/  LOP3.LUT R8, R8, 0x400, R74, 0xf8, !PT ;  /* 0x0000040008087812 */ /* 0x000fe200078ef84a */
[----:B------:R-:W-:Y:S01]  /*3570*/  IMAD R15, R15, 0x1d, RZ ;  /* 0x0000001d0f0f7824 */ /* 0x000fe200078e02ff */
[----:B------:R-:W-:Y:S01]  /*3580*/  SHF.L.U64.HI R14, R73, 0x2, R14 ;  /* 0x00000002490e7819 */ /* 0x000fe2000001020e */
[----:B------:R-:W-:Y:S01]  /*3590*/  IMAD.MOV.U32 R76, RZ, RZ, c[0x0][0x188] ;  /* 0x00006200ff4c7624 */ /* 0x000fe200078e00ff */
[----:B------:R-:W-:Y:S01]  /*35a0*/  SHF.R.S32.HI R12, RZ, 0x1f, R9 ;  /* 0x0000001fff0c7819 */ /* 0x000fe20000011409 */
[----:B------:R-:W-:Y:S01]  /*35b0*/  IMAD R17, R17, 0x1d, RZ ;  /* 0x0000001d11117824 */ /* 0x000fe200078e02ff */
[----:B------:R-:W-:Y:S01]  /*35c0*/  SHF.R.S32.HI R15, RZ, 0x1f, R15 ;  /* 0x0000001fff0f7819 */ /* 0x000fe2000001140f */
[----:B------:R-:W-:Y:S01]  /*35d0*/  IMAD.MOV.U32 R11, RZ, RZ, c[0x0][0x188] ;  /* 0x00006200ff0b7624 */ /* 0x000fe200078e00ff */
[----:B------:R1:W-:Y:S01]  /*35e0*/  STL [R1], R8 ;  /* 0x0000000801007387 */ /* 0x0003e20000100800 */
[----:B------:R-:W-:Y:S01]  /*35f0*/  IMAD R76, R76, 0x1b, RZ ;  /* 0x0000001b4c4c7824 */ /* 0x000fe200078e02ff */
[----:B------:R-:W-:Y:S01]  /*3600*/  SHF.L.U64.HI R15, R17, 0x2, R15 ;  /* 0x00000002110f7819 */ /* 0x000fe2000001020f */
[----:B------:R-:W-:Y:S01]  /*3610*/  IMAD.MOV.U32 R73, RZ, RZ, c[0x0][0x188] ;  /* 0x00006200ff497624 */ /* 0x000fe200078e00ff */
[----:B------:R-:W-:Y:S01]  /*3620*/  SHF.R.S32.HI R10, RZ, 0x1f, R44 ;  /* 0x0000001fff0a7819 */ /* 0x000fe2000001142c */
[----:B------:R-:W-:Y:S01]  /*3630*/  IMAD.MOV.U32 R9, RZ, RZ, c[0x0][0x188] ;  /* 0x00006200ff097624 */ /* 0x000fe200078e00ff */
[----:B------:R-:W-:Y:S01]  /*3640*/  SHF.L.U64.HI R13, R76, 0x2, R13 ;  /* 0x000000024c0d7819 */ /* 0x000fe2000001020d */
[----:B------:R-:W-:Y:S01]  /*3650*/  IMAD R11, R11, 0x19, RZ ;  /* 0x000000190b0b7824 */ /* 0x000fe200078e02ff */
[----:B------:R-:W-:Y:S01]  /*3660*/  SHF.R.S32.HI R38, RZ, 0x1f, R111 ;  /* 0x0000001fff267819 */ /* 0x000fe2000001146f */
[----:B------:R-:W-:Y:S01]  /*3670*/  IMAD.MOV.U32 R17, RZ, RZ, c[0x0][0x188] ;  /* 0x00006200ff117624 */ /* 0x000fe200078e00ff */
[----:B-1----:R-:W-:Y:S01]  /*3680*/  LOP3.LUT R8, R8, 0x40, RZ, 0x3c, !PT ;  /* 0x0000004008087812 */ /* 0x002fe200078e3cff */
[----:B------:R-:W-:Y:S01]  /*3690*/  IMAD R73, R73, 0x18, RZ ;  /* 0x0000001849497824 */ /* 0x000fe200078e02ff */
[----:B------:R-:W-:Y:S01]  /*36a0*/  SHF.R.S32.HI R11, RZ, 0x1f, R11 ;  /* 0x0000001fff0b7819 */ /* 0x000fe2000001140b */
[----:B------:R-:W-:Y:S01]  /*36b0*/  IMAD.MOV.U32 R16, RZ, RZ, c[0x0][0x188] ;  /* 0x00006200ff107624 */ /* 0x000fe200078e00ff */
[----:B------:R-:W-:Y:S01]  /*36c0*/  SHF.R.S32.HI R4, RZ, 0x1f, R125 ;  /* 0x0000001fff047819 */ /* 0x000fe2000001147d */
[----:B------:R-:W-:Y:S01]  /*36d0*/  IMAD R9, R9, 0x17, RZ ;  /* 0x0000001709097824 */ /* 0x000fe200078e02ff */
[----:B------:R-:W-:Y:S01]  /*36e0*/  SHF.L.U64.HI R10, R73, 0x2, R10 ;  /* 0x00000002490a7819 */ /* 0x000fe2000001020a */
[----:B------:R-:W-:Y:S01]  /*36f0*/  IMAD.MOV.U32 R76, RZ, RZ, c[0x0][0x188] ;  /* 0x00006200ff4c7624 */ /* 0x000fe200078e00ff */
[----:B------:R1:W-:Y:S01]  /*3700*/  STL [R1+0x4], R8 ;  /* 0x0000040801007387 */ /* 0x0003e20000100800 */
[----:B------:R-:W-:Y:S01]  /*3710*/  IMAD R17, R17, 0x19, RZ ;  /* 0x0000001911117824 */ /* 0x000fe200078e02ff */
[----:B------:R-:W-:Y:S01]  /*3720*/  SHF.R.S32.HI R9, RZ, 0x1f, R9 ;  /* 0x0000001fff097819 */ /* 0x000fe20000011409 */
[----:B------:R-:W-:Y:S01]  /*3730*/  IMAD R16, R16, 0x1a, RZ ;  /* 0x0000001a10107824 */ /* 0x000fe200078e02ff */
[----:B------:R-:W-:Y:S01]  /*3740*/  SHF.R.S32.HI R44, RZ, 0x1f, R109 ;  /* 0x0000001fff2c7819 */ /* 0x000fe2000001146d */
[----:B------:R-:W-:Y:S01]  /*3750*/  IMAD R76, R76, 0x17, RZ ;  /* 0x000000174c4c7824 */ /* 0x000fe200078e02ff */
[----:B------:R-:W-:Y:S01]  /*3760*/  SHF.L.U64.HI R11, R17, 0x2, R11 ;  /* 0x00000002110b7819 */ /* 0x000fe2000001020b */
[----:B------:R-:W-:Y:S01]  /*3770*/  IMAD.MOV.U32 R73, RZ, RZ, c[0x0][0x188] ;  /* 0x00006200ff497624 */ /* 0x000fe200078e00ff */
[----:B------:R-:W-:Y:S01]  /*3780*/  SHF.L.U64.HI R12, R16, 0x2, R12 ;  /* 0x00000002100c7819 */ /* 0x000fe2000001020c */
[----:B------:R-:W-:Y:S01]  /*3790*/  IMAD.MOV.U32 R19, RZ, RZ, c[0x0][0x188] ;  /* 0x00006200ff137624 */ /* 0x000fe200078e00ff */
[----:B------:R-:W-:Y:S01]  /*37a0*/  SHF.L.U64.HI R9, R76, 0x2, R9 ;  /* 0x000000024c097819 */ /* 0x000fe20000010209 */
[----:B------:R-:W-:Y:S01]  /*37b0*/  IMAD.MOV.U32 R75, RZ, RZ, c[0x0][0x188] ;  /* 0x00006200ff4b7624 */ /* 0x000fe200078e00ff */
[----:B------:R-:W-:Y:S01]  /*37c0*/  SHF.R.S32.HI R47, RZ, 0x1f, R106 ;  /* 0x0000001fff2f7819 */ /* 0x000fe2000001146a */
[----:B------:R-:W-:Y:S01]  /*37d0*/  IMAD R79, R79, 0x11, RZ ;  /* 0x000000114f4f7824 */ /* 0x000fe200078e02ff */
[----:B------:R-:W-:Y:S01]  /*37e0*/  SHF.R.S32.HI R37, RZ, 0x1f, R113 ;  /* 0x0000001fff257819 */ /* 0x000fe20000011471 */
[----:B------:R-:W-:Y:S01]  /*37f0*/  IMAD.MOV.U32 R77, RZ, RZ, c[0x0][0x188] ;  /* 0x00006200ff4d7624 */ /* 0x000fe200078e00ff */
[----:B------:R-:W-:Y:S01]  /*3800*/  SHF.R.S32.HI R62, RZ, 0x1f, R99 ;  /* 0x0000001fff3e7819 */ /* 0x000fe20000011463 */
[----:B------:R-:W-:Y:S01]  /*3810*/  IMAD.MOV.U32 R78, RZ, RZ, c[0x0][0x188] ;  /* 0x00006200ff4e7624 */ /* 0x000fe200078e00ff */
[----:B------:R-:W-:Y:S01]  /*3820*/  SHF.R.S32.HI R41, RZ, 0x1f, R79 ;  /* 0x0000001fff297819 */ /* 0x000fe2000001144f */
[----:B------:R-:W-:Y:S01]  /*3830*/  IMAD.MOV.U32 R17, RZ, RZ, c[0x0][0x188] ;  /* 0x00006200ff117624 */ /* 0x000fe200078e00ff */
[----:B------:R-:W-:Y:S01]  /*3840*/  LEA.HI R125, R4, R125, RZ, 0x5 ;  /* 0x0000007d047d7211 */ /* 0x000fe200078f28ff */
[----:B------:R-:W-:Y:S01]  /*3850*/  IMAD R73, R73, 0x14, RZ ;  /* 0x0000001449497824 */ /* 0x000fe200078e02ff */
[-C--:B------:R-:W-:Y:S01]  /*3860*/  LEA R122, P1, R121, R124.reuse, 0x2 ;  /* 0x0000007c797a7211 */ /* 0x080fe200078210ff */
[----:B------:R-:W-:Y:S01]  /*3870*/  IMAD R19, R19, 0x16, RZ ;  /* 0x0000001613137824 */ /* 0x000fe200078e02ff */
[----:B------:R-:W-:Y:S01]  /*3880*/  SHF.R.S32.HI R69, RZ, 0x1f, R96 ;  /* 0x0000001fff457819 */ /* 0x000fe20000011460 */
[----:B------:R-:W-:Y:S01]  /*3890*/  IMAD R75, R75, 0x12, RZ ;  /* 0x000000124b4b7824 */ /* 0x000fe200078e02ff */
[----:B------:R-:W-:Y:S01]  /*38a0*/  SHF.L.U64.HI R9, R73, 0x2, R38 ;  /* 0x0000000249097819 */ /* 0x000fe20000010226 */
[----:B------:R-:W-:Y:S01]  /*38b0*/  IMAD.MOV.U32 R16, RZ, RZ, c[0x0][0x188] ;  /* 0x00006200ff107624 */ /* 0x000fe200078e00ff */
[----:B------:R-:W-:Y:S01]  /*38c0*/  SHF.R.S32.HI R19, RZ, 0x1f, R19 ;  /* 0x0000001fff137819 */ /* 0x000fe20000011413 */
[----:B------:R-:W-:Y:S01]  /*38d0*/  IMAD R77, R77, 0xf, RZ ;  /* 0x0000000f4d4d7824 */ /* 0x000fe200078e02ff */
[----:B------:R-:W-:Y:S01]  /*38e0*/  SHF.R.S32.HI R40, RZ, 0x1f, R75 ;  /* 0x0000001fff287819 */ /* 0x000fe2000001144b */
[----:B------:R-:W-:Y:S01]  /*38f0*/  IMAD.MOV.U32 R76, RZ, RZ, c[0x0][0x188] ;  /* 0x00006200ff4c7624 */ /* 0x000fe200078e00ff */
[----:B------:R-:W-:Y:S01]  /*3900*/  SHF.L.U64.HI R9, R79, 0x2, R41 ;  /* 0x000000024f097819 */ /* 0x000fe20000010229 */
[----:B------:R-:W-:Y:S01]  /*3910*/  IMAD.SHL.U32 R78, R78, 0x10, RZ ;  /* 0x000000104e4e7824 */ /* 0x000fe200078e00ff */
[----:B------:R-:W-:Y:S01]  /*3920*/  SHF.R.S32.HI R6, RZ, 0x1f, R121 ;  /* 0x0000001fff067819 */ /* 0x000fe20000011479 */
[----:B------:R-:W-:Y:S01]  /*3930*/  IMAD R17, R17, 0x15, RZ ;  /* 0x0000001511117824 */ /* 0x000fe200078e02ff */
[----:B------:R-:W-:Y:S01]  /*3940*/  SHF.R.S32.HI R4, RZ, 0x1f, R123 ;  /* 0x0000001fff047819 */ /* 0x000fe2000001147b */
[----:B------:R-:W-:Y:S01]  /*3950*/  IMAD R16, R16, 0x16, RZ ;  /* 0x0000001610107824 */ /* 0x000fe200078e02ff */
[----:B------:R-:W-:Y:S01]  /*3960*/  LEA R124, P2, R123, R124, 0x2 ;  /* 0x0000007c7b7c7211 */ /* 0x000fe200078410ff */
[----:B------:R-:W-:Y:S01]  /*3970*/  IMAD R76, R76, 0x13, RZ ;  /* 0x000000134c4c7824 */ /* 0x000fe200078e02ff */
[----:B------:R-:W-:Y:S01]  /*3980*/  SHF.R.S32.HI R39, RZ, 0x1f, R110 ;  /* 0x0000001fff277819 */ /* 0x000fe2000001146e */
[----:B------:R-:W-:Y:S01]  /*3990*/  IMAD.MOV.U32 R113, RZ, RZ, RZ ;  /* 0x000000ffff717224 */ /* 0x000fe200078e00ff */
[----:B------:R-:W-:Y:S01]  /*39a0*/  SHF.R.S32.HI R43, RZ, 0x1f, R77 ;  /* 0x0000001fff2b7819 */ /* 0x000fe2000001144d */
[----:B------:R-:W-:Y:S01]  /*39b0*/  IMAD.MOV.U32 R111, RZ, RZ, 0x1 ;  /* 0x00000001ff6f7424 */ /* 0x000fe200078e00ff */
[----:B------:R-:W-:Y:S01]  /*39c0*/  SHF.R.S32.HI R72, RZ, 0x1f, R85 ;  /* 0x0000001fff487819 */ /* 0x000fe20000011455 */
[----:B------:R-:W-:Y:S01]  /*39d0*/  IMAD.MOV.U32 R110, RZ, RZ, -0x1 ;  /* 0xffffffffff6e7424 */ /* 0x000fe200078e00ff */
[----:B------:R-:W-:Y:S01]  /*39e0*/  SHF.L.U64.HI R9, R109, 0x2, R44 ;  /* 0x000000026d097819 */ /* 0x000fe2000001022c */
[----:B------:R-:W-:Y:S01]  /*39f0*/  CS2R R64, SRZ ;  /* 0x0000000000407805 */ /* 0x000fe2000001ff00 */
[----:B------:R-:W-:Y:S01]  /*3a00*/  SHF.R.S32.HI R42, RZ, 0x1f, R78 ;  /* 0x0000001fff2a7819 */ /* 0x000fe2000001144e */
[----:B------:R-:W-:Y:S01]  /*3a10*/  CS2R R66, SRZ ;  /* 0x0000000000427805 */ /* 0x000fe2000001ff00 */
[----:B------:R-:W-:Y:S01]  /*3a20*/  SHF.R.S32.HI R46, RZ, 0x1f, R107 ;  /* 0x0000001fff2e7819 */ /* 0x000fe2000001146b */
[----:B------:R-:W-:Y:S01]  /*3a30*/  CS2R R56, SRZ ;  /* 0x0000000000387805 */ /* 0x000fe2000001ff00 */
        /* <DEDUP_REMOVED lines=18> */
[----:B------:R-:W-:Y:S01]  /*3b60*/  SHF.L.U64.HI R9, R96, 0x2, R69 ;  /* 0x0000000260097819 */ /* 0x000fe20000010245 */
[----:B------:R-:W-:Y:S01]  /*3b70*/  CS2R R20, SRZ ;  /* 0x0000000000147805 */ /* 0x000fe2000001ff00 */
[-C--:B------:R-:W-:Y:S01]  /*3b80*/  LEA.HI.X R121, R121, R5.reuse, R6, 0x2, P1 ;  /* 0x0000000579797211 */ /* 0x080fe200008f1406 */
[----:B------:R-:W-:Y:S01]  /*3b90*/  CS2R R92, SRZ ;  /* 0x00000000005c7805 */ /* 0x000fe2000001ff00 */
[----:B------:R-:W-:Y:S01]  /*3ba0*/  LEA.HI.X R123, R123, R5, R4, 0x2, P2 ;  /* 0x000000057b7b7211 */ /* 0x000fe200010f1404 */
        /* <DEDUP_REMOVED lines=11> */
[----:B------:R-:W-:Y:S01]  /*3c60*/  SHF.R.S32.HI R70, RZ, 0x1f, R87 ;  /* 0x0000001fff467819 */ /* 0x000fe20000011457 */
[----:B------:R-:W-:Y:S01]  /*3c70*/  CS2R R34, SRZ ;  /* 0x0000000000227805 */ /* 0x000fe2000001ff00 */
[----:B------:R-:W-:Y:S01]  /*3c80*/  IADD3 R2, P4, R2, c[0x0][0x160], RZ ;  /* 0x0000580002027a10 */ /* 0x000fe20007f9e0ff */
        /* <DEDUP_REMOVED lines=9> */
[----:B------:R-:W-:Y:S01]  /*3d20*/  IADD3 R120, P1, R120, c[0x0][0x168], RZ ;  /* 0x00005a0078787a10 */ /* 0x000fe20007f3e0ff */
[----:B------:R-:W-:Y:S01]  /*3d30*/  CS2R R38, SRZ ;  /* 0x0000000000267805 */ /* 0x000fe2000001ff00 */
[----:B------:R-:W-:Y:S01]  /*3d40*/  IADD3 R122, P2, R122, c[0x0][0x168], RZ ;  /* 0x00005a007a7a7a10 */ /* 0x000fe20007f5e0ff */
[----:B------:R-:W-:Y:S01]  /*3d50*/  CS2R R40, SRZ ;  /* 0x0000000000287805 */ /* 0x000fe2000001ff00 */
[----:B------:R-:W-:Y:S01]  /*3d60*/  IADD3 R124, P3, R124, c[0x0][0x168], RZ ;  /* 0x00005a007c7c7a10 */ /* 0x000fe20007f7e0ff */
[----:B------:R-:W-:Y:S01]  /*3d70*/  CS2R R42, SRZ ;  /* 0x00000000002a7805 */ /* 0x000fe2000001ff00 */
[----:B------:R-:W-:Y:S01]  /*3d80*/  LOP3.LUT R9, R18, 0x1dc, R84, 0x78, !PT ;  /* 0x000001dc12097812 */ /* 0x000fe200078e7854 */
[----:B------:R-:W-:Y:S01]  /*3d90*/  CS2R R72, SRZ ;  /* 0x0000000000487805 */ /* 0x000fe2000001ff00 */
[----:B------:R-:W-:Y:S01]  /*3da0*/  SHF.L.U64.HI R11, R108, 0x2, R45 ;  /* 0x000000026c0b7819 */ /* 0x000fe2000001022d */
[----:B------:R-:W-:Y:S01]  /*3db0*/  CS2R R74, SRZ ;  /* 0x00000000004a7805 */ /* 0x000fe2000001ff00 */
[----:B------:R-:W-:-:S02]  /*3dc0*/  SHF.L.U64.HI R10, R104, 0x2, R61 ;  /* 0x00000002680a7819 */ /* 0x000fc4000001023d */
[----:B------:R-:W-:Y:S02]  /*3dd0*/  SHF.L.U64.HI R11, R105, 0x2, R60 ;  /* 0x00000002690b7819 */ /* 0x000fe4000001023c */
[----:B------:R-:W-:Y:S02]  /*3de0*/  SHF.L.U64.HI R10, R97, 0x2, R68 ;  /* 0x00000002610a7819 */ /* 0x000fe40000010244 */
[----:B------:R-:W-:Y:S02]  /*3df0*/  SHF.L.U64.HI R116, R23, 0x2, R116 ;  /* 0x0000000217747819 */ /* 0x000fe40000010274 */
[----:B------:R-:W-:Y:S01]  /*3e00*/  SHF.L.U64.HI R11, R98, 0x2, R63 ;  /* 0x00000002620b7819 */ /* 0x000fe2000001023f */
[----:B------:R-:W-:Y:S01]  /*3e10*/  CS2R R22, SRZ ;  /* 0x0000000000167805 */ /* 0x000fe2000001ff00 */
[----:B------:R-:W-:Y:S02]  /*3e20*/  SHF.L.U64.HI R10, R86, 0x2, R71 ;  /* 0x00000002560a7819 */ /* 0x000fe40000010247 */
[----:B------:R-:W-:-:S02]  /*3e30*/  SHF.L.U64.HI R11, R87, 0x2, R70 ;  /* 0x00000002570b7819 */ /* 0x000fc40000010246 */
[----:B------:R-:W-:Y:S02]  /*3e40*/  IADD3.X R117, R117, c[0x0][0x16c], RZ, P0, !PT ;  /* 0x00005b0075757a10 */ /* 0x000fe400007fe4ff */
[----:B------:R-:W-:Y:S02]  /*3e50*/  IADD3.X R119, R119, c[0x0][0x16c], RZ, P1, !PT ;  /* 0x00005b0077777a10 */ /* 0x000fe40000ffe4ff */
[----:B------:R-:W-:Y:S02]  /*3e60*/  IADD3.X R121, R121, c[0x0][0x16c], RZ, P2, !PT ;  /* 0x00005b0079797a10 */ /* 0x000fe400017fe4ff */
[----:B------:R-:W-:Y:S02]  /*3e70*/  IADD3.X R123, R123, c[0x0][0x16c], RZ, P3, !PT ;  /* 0x00005b007b7b7a10 */ /* 0x000fe40001ffe4ff */
[----:B------:R-:W-:Y:S02]  /*3e80*/  IADD3.X R3, R3, c[0x0][0x164], RZ, P4, !PT ;  /* 0x0000590003037a10 */ /* 0x000fe400027fe4ff */
[----:B------:R-:W-:-:S02]  /*3e90*/  IADD3 R10, R125, -0x2, RZ ;  /* 0xfffffffe7d0a7810 */ /* 0x000fc40007ffe0ff */
[----:B-1----:R-:W-:Y:S02]  /*3ea0*/  LOP3.LUT R9, R9, 0x20, RZ, 0x3c, !PT ;  /* 0x0000002009097812 */ /* 0x002fe400078e3cff */
.L_x_2:
[----:B------:R-:W2:Y:S01]  /*3eb0*/  LDL R8, [R1] ;  /* 0x0000000001087983 */ /* 0x000ea20000100800 */
[----:B------:R-:W-:-:S04]  /*3ec0*/  DEPBAR.LE SB0, 0x2 ;  /* 0x000080800000791a */ /* 0x000fc80000000000 */
[----:B------:R-:W1:Y:S01]  /*3ed0*/  S2R R11, SR_TID.X ;  /* 0x00000000000b7919 */ /* 0x000e620000002100 */
[----:B------:R-:W-:-:S03]  /*3ee0*/  IADD3 R110, R110, 0x1, RZ ;  /* 0x000000016e6e7810 */ /* 0x000fc60007ffe0ff */
[----:B------:R-:W-:Y:S01]  /*3ef0*/  BAR.SYNC.DEFER_BLOCKING 0x0 ;  /* 0x0000000000007b1d */ /* 0x000fe20000010000 */
[----:B------:R-:W-:-:S04]  /*3f00*/  ISETP.GT.AND P0, PT, R110, 0x1, PT ;  /* 0x000000016e00780c */ /* 0x000fc80003f04270 */
[----:B------:R-:W-:Y:S02]  /*3f10*/  SEL R110, R110, RZ, !P0 ;  /* 0x000000ff6e6e7207 */ /* 0x000fe40004000000 */
[C---:B-1----:R-:W-:Y:S02]  /*3f20*/  LOP3.LUT R9, R11.reuse, 0x3, RZ, 0xc0, !PT ;  /* 0x000000030b097812 */ /* 0x042fe400078ec0ff */
[----:B------:R-:W-:-:S03]  /*3f30*/  LOP3.LUT R10, R11, 0x3, RZ, 0xc0, !PT ;  /* 0x000000030b0a7812 */ /* 0x000fc600078ec0ff */
[----:B------:R-:W-:Y:S02]  /*3f40*/  IMAD R9, R9, 0x820, RZ ;  /* 0x0000082009097824 */ /* 0x000fe400078e02ff */
[----:B------:R-:W-:-:S03]  /*3f50*/  IMAD R10, R10, 0x820, RZ ;  /* 0x000008200a0a7824 */ /* 0x000fc600078e02ff */
[--C-:B------:R-:W-:Y:S02]  /*3f60*/  LOP3.LUT R9, R9, 0x1dc, R11.reuse, 0x78, !PT ;  /* 0x000001dc09097812 */ /* 0x100fe400078e780b */
[----:B------:R-:W-:Y:S02]  /*3f70*/  LOP3.LUT R10, R10, 0x1dc, R11, 0x78, !PT ;  /* 0x000001dc0a0a7812 */ /* 0x000fe400078e780b */
[----:B------:R-:W-:-:S03]  /*3f80*/  LOP3.LUT R9, R9, 0x20, RZ, 0x3c, !PT ;  /* 0x0000002009097812 */ /* 0x000fc600078e3cff */
[C---:B------:R-:W-:Y:S02]  /*3f90*/  IMAD R109, R110.reuse, 0x10000, R10 ;  /* 0x000100006e6d7824 */ /* 0x040fe400078e020a */
[----:B------:R-:W-:-:S03]  /*3fa0*/  IMAD R108, R110, 0x10000, R9 ;  /* 0x000100006e6c7824 */ /* 0x000fc600078e0209 */
[----:B------:R-:W-:Y:S04]  /*3fb0*/  LDS R60, [R109] ;  /* 0x000000006d3c7984 */ /* 0x000fe80000000800 */
[----:B------:R-:W-:Y:S04]  /*3fc0*/  LDS R62, [R109+0x2000] ;  /* 0x002000006d3e7984 */ /* 0x000fe80000000800 */
[----:B------:R-:W-:Y:S04]  /*3fd0*/  LDS R61, [R108] ;  /* 0x000000006c3d7984 */ /* 0x000fe80000000800 */
[----:B------:R-:W-:Y:S04]  /*3fe0*/  LDS R63, [R108+0x2000] ;  /* 0x002000006c3f7984 */ /* 0x000fe80000000800 */
        /* <DEDUP_REMOVED lines=14> */
[----:B------:R-:W-:Y:S01]  /*40d0*/  LDS R107, [R108+0x6000] ;  /* 0x006000006c6b7984 */ /* 0x000fe20000000800 */
[----:B--2---:R-:W-:-:S05]  /*40e0*/  IMAD R104, R110, 0x2000, R8 ;  /* 0x000020006e687824 */ /* 0x004fca00078e0208 */
[----:B------:R-:W1:Y:S04]  /*40f0*/  LDSM.16.M88.4 R8, [R104+0x21000] ;  /* 0x021000006808783b */ /* 0x000e680000000200 */
[----:B------:R-:W2:Y:S04]  /*4100*/  LDSM.16.M88.4 R16, [R104+0x20000] ;  /* 0x020000006810783b */ /* 0x000ea80000000200 */
[----:B------:R-:W3:Y:S01]  /*4110*/  LDSM.16.M88.4 R12, [R104+0x20800] ;  /* 0x02080000680c783b */ /* 0x000ee20000000200 */
[-C--:B-1----:R-:W-:Y:S08]  /*4120*/  HMMA.1688.F32.TF32 R44, R60, R8.reuse, R88 ;  /* 0x000000083c2c723c */ /* 0x082ff00000081058 */
[-C--:B------:R-:W-:Y:S08]  /*4130*/  HMMA.1688.F32.TF32 R20, R68, R8.reuse, R20 ;  /* 0x000000084414723c */ /* 0x080ff00000081014 */
[-C--:B------:R-:W-:Y:S08]  /*4140*/  HMMA.1688.F32.TF32 R32, R84, R8.reuse, R32 ;  /* 0x000000085420723c */ /* 0x080ff00000081020 */
[C---:B------:R-:W-:Y:S01]  /*4150*/  HMMA.1688.F32.TF32 R40, R76.reuse, R8, R40 ;  /* 0x000000084c28723c */ /* 0x040fe20000081028 */
[----:B------:R-:W4:Y:S07]  /*4160*/  LDL R9, [R1+0x4] ;  /* 0x0000040001097983 */ /* 0x000f2e0000100800 */
[-C--:B--2---:R-:W-:Y:S01]  /*4170*/  HMMA.1688.F32.TF32 R96, R76, R16.reuse, R4 ;  /* 0x000000104c60723c */ /* 0x084fe20000081004 */
[----:B------:R-:W1:Y:S04]  /*4180*/  LDSM.16.M88.4 R4, [R104+0x21800] ;  /* 0x021800006804783b */ /* 0x000e680000000200 */
[----:B------:R-:W-:Y:S03]  /*4190*/  LDS R104, [R109+0x4000] ;  /* 0x004000006d687984 */ /* 0x000fe60000000800 */
[-C--:B------:R-:W-:Y:S08]  /*41a0*/  HMMA.1688.F32.TF32 R52, R68, R16.reuse, R52 ;  /* 0x000000104434723c */ /* 0x080ff00000081034 */
[----:B------:R-:W-:Y:S08]  /*41b0*/  HMMA.1688.F32.TF32 R24, R84, R16, R24 ;  /* 0x000000105418723c */ /* 0x000ff00000081018 */
[-C--:B---3--:R-:W-:Y:S08]  /*41c0*/  HMMA.1688.F32.TF32 R48, R68, R12.reuse, R48 ;  /* 0x0000000c4430723c */ /* 0x088ff00000081030 */
[-C--:B------:R-:W-:Y:S08]  /*41d0*/  HMMA.1688.F32.TF32 R28, R84, R12.reuse, R28 ;  /* 0x0000000c541c723c */ /* 0x080ff0000008101c */
[----:B------:R-:W-:Y:S08]  /*41e0*/  HMMA.1688.F32.TF32 R36, R76, R12, R36 ;  /* 0x0000000c4c24723c */ /* 0x000ff00000081024 */
[-C--:B-1----:R-:W-:Y:S01]  /*41f0*/  HMMA.1688.F32.TF32 R80, R84, R4.reuse, R80 ;  /* 0x000000045450723c */ /* 0x082fe20000081050 */
[----:B------:R-:W-:Y:S04]  /*4200*/  LDS R84, [R109+0x4400] ;  /* 0x004400006d547984 */ /* 0x000fe80000000800 */
[----:B------:R-:W-:Y:S03]  /*4210*/  LDS R86, [R109+0x6400] ;  /* 0x006400006d567984 */ /* 0x000fe60000000800 */
[-C--:B------:R-:W-:Y:S01]  /*4220*/  HMMA.1688.F32.TF32 R68, R68, R4.reuse, R92 ;  /* 0x000000044444723c */ /* 0x080fe2000008105c */
[----:B------:R-:W-:Y:S04]  /*4230*/  LDS R85, [R108+0x4400] ;  /* 0x004400006c557984 */ /* 0x000fe80000000800 */
[----:B------:R-:W1:Y:S03]  /*4240*/  LDS R87, [R108+0x6400] ;  /* 0x006400006c577984 */ /* 0x000e660000000800 */
[----:B------:R-:W-:Y:S01]  /*4250*/  HMMA.1688.F32.TF32 R72, R76, R4, R72 ;  /* 0x000000044c48723c */ /* 0x000fe20000081048 */
[----:B------:R-:W-:Y:S04]  /*4260*/  LDS R92, [R109+0x4200] ;  /* 0x004200006d5c7984 */ /* 0x000fe80000000800 */
[----:B------:R-:W-:Y:S04]  /*4270*/  LDS R94, [R109+0x6200] ;  /* 0x006200006d5e7984 */ /* 0x000fe80000000800 */
[----:B------:R-:W-:Y:S04]  /*4280*/  LDS R93, [R108+0x4200] ;  /* 0x004200006c5d7984 */ /* 0x000fe80000000800 */
[----:B------:R-:W2:Y:S04]  /*4290*/  LDS R95, [R108+0x6200] ;  /* 0x006200006c5f7984 */ /* 0x000ea80000000800 */
[----:B------:R-:W-:Y:S04]  /*42a0*/  LDS R76, [R109+0x4600] ;  /* 0x004600006d4c7984 */ /* 0x000fe80000000800 */
[----:B------:R-:W-:Y:S04]  /*42b0*/  LDS R78, [R109+0x6600] ;  /* 0x006600006d4e7984 */ /* 0x000fe80000000800 */
[----:B------:R-:W-:Y:S04]  /*42c0*/  LDS R77, [R108+0x4600] ;  /* 0x004600006c4d7984 */ /* 0x000fe80000000800 */
[----:B------:R-:W3:Y:S01]  /*42d0*/  LDS R79, [R108+0x6600] ;  /* 0x006600006c4f7984 */ /* 0x000ee20000000800 */
[C---:B------:R-:W-:Y:S08]  /*42e0*/  HMMA.1688.F32.TF32 R64, R60.reuse, R16, R64 ;  /* 0x000000103c40723c */ /* 0x040ff00000081040 */
[C---:B------:R-:W-:Y:S08]  /*42f0*/  HMMA.1688.F32.TF32 R56, R60.reuse, R12, R56 ;  /* 0x0000000c3c38723c */ /* 0x040ff00000081038 */
[----:B------:R-:W-:Y:S08]  /*4300*/  HMMA.1688.F32.TF32 R60, R60, R4, R100 ;  /* 0x000000043c3c723c */ /* 0x000ff00000081064 */
[C---:B-1----:R-:W-:Y:S08]  /*4310*/  HMMA.1688.F32.TF32 R24, R84.reuse, R18, R24 ;  /* 0x000000125418723c */ /* 0x042ff00000081018 */
[C---:B------:R-:W-:Y:S08]  /*4320*/  HMMA.1688.F32.TF32 R28, R84.reuse, R14, R28 ;  /* 0x0000000e541c723c */ /* 0x040ff0000008101c */
[C---:B------:R-:W-:Y:S08]  /*4330*/  HMMA.1688.F32.TF32 R32, R84.reuse, R10, R32 ;  /* 0x0000000a5420723c */ /* 0x040ff00000081020 */
[----:B------:R-:W-:Y:S08]  /*4340*/  HMMA.1688.F32.TF32 R80, R84, R6, R80 ;  /* 0x000000065450723c */ /* 0x000ff00000081050 */
[-C--:B------:R-:W-:Y:S08]  /*4350*/  HMMA.1688.F32.TF32 R64, R104, R18.reuse, R64 ;  /* 0x000000126840723c */ /* 0x080ff00000081040 */
[-C--:B--2---:R-:W-:Y:S08]  /*4360*/  HMMA.1688.F32.TF32 R52, R92, R18.reuse, R52 ;  /* 0x000000125c34723c */ /* 0x084ff00000081034 */
[----:B---3--:R-:W-:Y:S08]  /*4370*/  HMMA.1688.F32.TF32 R84, R76, R18, R96 ;  /* 0x000000124c54723c */ /* 0x008ff00000081060 */
[-C--:B------:R-:W-:Y:S08]  /*4380*/  HMMA.1688.F32.TF32 R56, R104, R14.reuse, R56 ;  /* 0x0000000e6838723c */ /* 0x080ff00000081038 */
[-C--:B------:R-:W-:Y:S08]  /*4390*/  HMMA.1688.F32.TF32 R48, R92, R14.reuse, R48 ;  /* 0x0000000e5c30723c */ /* 0x080ff00000081030 */
[C---:B------:R-:W-:Y:S08]  /*43a0*/  HMMA.1688.F32.TF32 R16, R76.reuse, R14, R36 ;  /* 0x0000000e4c10723c */ /* 0x040ff00000081024 */
[C---:B------:R-:W-:Y:S08]  /*43b0*/  HMMA.1688.F32.TF32 R12, R76.reuse, R10, R40 ;  /* 0x0000000a4c0c723c */ /* 0x040ff00000081028 */
[----:B------:R-:W-:Y:S08]  /*43c0*/  HMMA.1688.F32.TF32 R76, R76, R6, R72 ;  /* 0x000000064c4c723c */ /* 0x000ff00000081048 */
[-C--:B------:R-:W-:Y:S01]  /*43d0*/  HMMA.1688.F32.TF32 R100, R104, R10.reuse, R44 ;  /* 0x0000000a6864723c */ /* 0x080fe2000008102c */
[----:B------:R-:W-:Y:S04]  /*43e0*/  LDS R44, [R109+0x8600] ;  /* 0x008600006d2c7984 */ /* 0x000fe80000000800 */
[----:B------:R-:W-:Y:S03]  /*43f0*/  LDS R46, [R109+0xa600] ;  /* 0x00a600006d2e7984 */ /* 0x000fe60000000800 */
[----:B------:R-:W-:Y:S01]  /*4400*/  HMMA.1688.F32.TF32 R88, R92, R10, R20 ;  /* 0x0000000a5c58723c */ /* 0x000fe20000081014 */
[----:B------:R-:W-:Y:S04]  /*4410*/  LDS R45, [R108+0x8600] ;  /* 0x008600006c2d7984 */ /* 0x000fe80000000800 */
[----:B------:R-:W-:Y:S03]  /*4420*/  LDS R47, [R108+0xa600] ;  /* 0x00a600006c2f7984 */ /* 0x000fe60000000800 */
[-C--:B------:R-:W-:Y:S01]  /*4430*/  HMMA.1688.F32.TF32 R104, R104, R6.reuse, R60 ;  /* 0x000000066868723c */ /* 0x080fe2000008103c */
[----:B------:R-:W-:Y:S04]  /*4440*/  LDS R20, [R109+0x8000] ;  /* 0x008000006d147984 */ /* 0x000fe80000000800 */
[----:B------:R-:W-:Y:S03]  /*4450*/  LDS R22, [R109+0xa000] ;  /* 0x00a000006d167984 */ /* 0x000fe60000000800 */
[----:B------:R-:W-:Y:S01]  /*4460*/  HMMA.1688.F32.TF32 R92, R92, R6, R68 ;  /* 0x000000065c5c723c */ /* 0x000fe20000081044 */
        /* <DEDUP_REMOVED lines=10> */
[----:B----4-:R-:W-:-:S05]  /*4510*/  IMAD R72, R110, 0x2000, R9 ;  /* 0x000020006e487824 */ /* 0x010fca00078e0209 */
[----:B------:R-:W1:Y:S04]  /*4520*/  LDSM.16.M88.4 R4, [R72+0x20000] ;  /* 0x020000004804783b */ /* 0x000e680000000200 */
[----:B------:R-:W2:Y:S04]  /*4530*/  LDSM.16.M88.4 R36, [R72+0x20800] ;  /* 0x020800004824783b */ /* 0x000ea80000000200 */
[----:B------:R-:W3:Y:S04]  /*4540*/  LDSM.16.M88.4 R40, [R72+0x21000] ;  /* 0x021000004828783b */ /* 0x000ee80000000200 */
[----:B------:R-:W4:Y:S01]  /*4550*/  LDSM.16.M88.4 R72, [R72+0x21800] ;  /* 0x021800004848783b */ /* 0x000f220000000200 */
[C---:B-1----:R-:W-:Y:S08]  /*4560*/  HMMA.1688.F32.TF32 R96, R44.reuse, R4, R84 ;  /* 0x000000042c60723c */ /* 0x042ff00000081054 */
[----:B--2---:R-:W-:Y:S08]  /*4570*/  HMMA.1688.F32.TF32 R8, R44, R36, R16 ;  /* 0x000000242c08723c */ /* 0x004ff00000081010 */
[----:B---3--:R-:W-:Y:S01]  /*4580*/  HMMA.1688.F32.TF32 R84, R20, R40, R100 ;  /* 0x000000281454723c */ /* 0x008fe20000081064 */
[----:B------:R-:W-:Y:S04]  /*4590*/  LDS R100, [R109+0xc000] ;  /* 0x00c000006d647984 */ /* 0x000fe80000000800 */
[----:B------:R-:W-:Y:S03]  /*45a0*/  LDS R102, [R109+0xe000] ;  /* 0x00e000006d667984 */ /* 0x000fe60000000800 */
[C---:B------:R-:W-:Y:S01]  /*45b0*/  HMMA.1688.F32.TF32 R52, R68.reuse, R4, R52 ;  /* 0x000000044434723c */ /* 0x040fe20000081034 */
[----:B------:R-:W-:Y:S04]  /*45c0*/  LDS R101, [R108+0xc000] ;  /* 0x00c000006c657984 */ /* 0x000fe80000000800 */
[----:B------:R-:W1:Y:S03]  /*45d0*/  LDS R103, [R108+0xe000] ;  /* 0x00e000006c677984 */ /* 0x000e660000000800 */
[C---:B------:R-:W-:Y:S08]  /*45e0*/  HMMA.1688.F32.TF32 R48, R68.reuse, R36, R48 ;  /* 0x000000244430723c */ /* 0x040ff00000081030 */
[C---:B------:R-:W-:Y:S08]  /*45f0*/  HMMA.1688.F32.TF32 R16, R68.reuse, R40, R88 ;  /* 0x000000284410723c */ /* 0x040ff00000081058 */
[----:B----4-:R-:W-:Y:S01]  /*4600*/  HMMA.1688.F32.TF32 R68, R68, R72, R92 ;  /* 0x000000484444723c */ /* 0x010fe2000008105c */
[----:B------:R-:W-:Y:S04]  /*4610*/  LDS R92, [R109+0xc200] ;  /* 0x00c200006d5c7984 */ /* 0x000fe80000000800 */
[----:B------:R-:W-:Y:S04]  /*4620*/  LDS R94, [R109+0xe200] ;  /* 0x00e200006d5e7984 */ /* 0x000fe80000000800 */
[----:B------:R-:W-:Y:S04]  /*4630*/  LDS R93, [R108+0xc200] ;  /* 0x00c200006c5d7984 */ /* 0x000fe80000000800 */
[----:B------:R-:W2:Y:S01]  /*4640*/  LDS R95, [R108+0xe200] ;  /* 0x00e200006c5f7984 */ /* 0x000ea20000000800 */
[C---:B------:R-:W-:Y:S08]  /*4650*/  HMMA.1688.F32.TF32 R64, R20.reuse, R4, R64 ;  /* 0x000000041440723c */ /* 0x040ff00000081040 */
[C---:B------:R-:W-:Y:S08]  /*4660*/  HMMA.1688.F32.TF32 R56, R20.reuse, R36, R56 ;  /* 0x000000241438723c */ /* 0x040ff00000081038 */
[----:B------:R-:W-:Y:S08]  /*4670*/  HMMA.1688.F32.TF32 R20, R20, R72, R104 ;  /* 0x000000481414723c */ /* 0x000ff00000081068 */
[C---:B------:R-:W-:Y:S08]  /*4680*/  HMMA.1688.F32.TF32 R12, R44.reuse, R40, R12 ;  /* 0x000000282c0c723c */ /* 0x040ff0000008100c */
[----:B------:R-:W-:Y:S01]  /*4690*/  HMMA.1688.F32.TF32 R76, R44, R72, R76 ;  /* 0x000000482c4c723c */ /* 0x000fe2000008104c */
[----:B------:R-:W-:Y:S04]  /*46a0*/  LDS R44, [R109+0xc400] ;  /* 0x00c400006d2c7984 */ /* 0x000fe80000000800 */
[----:B------:R-:W-:Y:S04]  /*46b0*/  LDS R46, [R109+0xe400] ;  /* 0x00e400006d2e7984 */ /* 0x000fe80000000800 */
[----:B------:R-:W-:Y:S04]  /*46c0*/  LDS R45, [R108+0xc400] ;  /* 0x00c400006c2d7984 */ /* 0x000fe80000000800 */
[----:B------:R-:W3:Y:S04]  /*46d0*/  LDS R47, [R108+0xe400] ;  /* 0x00e400006c2f7984 */ /* 0x000ee80000000800 */
[----:B------:R-:W4:Y:S01]  /*46e0*/  S2R R105, SR_TID.X ;  /* 0x0000000000697919 */ /* 0x000f220000002100 */
[----:B------:R-:W-:Y:S01]  /*46f0*/  HMMA.1688.F32.TF32 R24, R60, R4, R24 ;  /* 0x000000043c18723c */ /* 0x000fe20000081018 */
[----:B------:R-:W-:-:S06]  /*4700*/  ISETP.GT.AND P0, PT, R0, RZ, PT ;  /* 0x000000ff0000720c */ /* 0x000fcc0003f04270 */
[----:B------:R-:W-:Y:S01]  /*4710*/  IADD3 R5, R125, -0x2, RZ ;  /* 0xfffffffe7d057810 */ /* 0x000fe20007ffe0ff */
[----:B------:R-:W-:Y:S01]  /*4720*/  HMMA.1688.F32.TF32 R28, R60, R36, R28 ;  /* 0x000000243c1c723c */ /* 0x000fe2000008101c */
[----:B------:R-:W-:Y:S02]  /*4730*/  SEL R4, RZ, 0x4, !P0 ;  /* 0x00000004ff047807 */ /* 0x000fe40004000000 */
[----:B------:R-:W-:-:S05]  /*4740*/  ISETP.GE.AND P5, PT, R113, R5, PT ;  /* 0x000000057100720c */ /* 0x000fca0003fa6270 */
[----:B------:R-:W-:Y:S01]  /*4750*/  HMMA.1688.F32.TF32 R32, R60, R40, R32 ;  /* 0x000000283c20723c */ /* 0x000fe20000081020 */
[----:B------:R-:W-:-:S07]  /*4760*/  SEL R4, R4, RZ, !P5 ;  /* 0x000000ff04047207 */ /* 0x000fce0006800000 */
[----:B------:R-:W-:Y:S01]  /*4770*/  HMMA.1688.F32.TF32 R80, R60, R72, R80 ;  /* 0x000000483c50723c */ /* 0x000fe20000081050 */
[----:B------:R-:W-:Y:S01]  /*4780*/  ISETP.GT.AND P0, PT, R0, 0x4, PT ;  /* 0x000000040000780c */ /* 0x000fe20003f04270 */
[----:B------:R-:W-:-:S06]  /*4790*/  IMAD.MOV.U32 R36, RZ, RZ, c[0x0][0x188] ;  /* 0x00006200ff247624 */ /* 0x000fcc00078e00ff */
[----:B-1----:R-:W-:Y:S01]  /*47a0*/  HMMA.1688.F32.TF32 R64, R100, R6, R64 ;  /* 0x000000066440723c */ /* 0x002fe20000081040 */
[----:B------:R-:W-:-:S07]  /*47b0*/  ISETP.NE.U32.AND P1, PT, R4, RZ, PT ;  /* 0x000000ff0400720c */ /* 0x000fce0003f25070 */
[C---:B------:R-:W-:Y:S08]  /*47c0*/  HMMA.1688.F32.TF32 R56, R100.reuse, R38, R56 ;  /* 0x000000266438723c */ /* 0x040ff00000081038 */
[----:B------:R-:W-:Y:S01]  /*47d0*/  HMMA.1688.F32.TF32 R88, R100, R42, R84 ;  /* 0x0000002a6458723c */ /* 0x000fe20000081054 */
[----:B------:R-:W-:-:S07]  /*47e0*/  SEL R4, RZ, 0x4, !P0 ;  /* 0x00000004ff047807 */ /* 0x000fce0004000000 */
[----:B------:R-:W-:Y:S08]  /*47f0*/  HMMA.1688.F32.TF32 R100, R100, R74, R20 ;  /* 0x0000004a6464723c */ /* 0x000ff00000081014 */
[----:B--2---:R-:W-:Y:S01]  /*4800*/  HMMA.1688.F32.TF32 R20, R92, R42, R16 ;  /* 0x0000002a5c14723c */ /* 0x004fe20000081010 */
[----:B------:R-:W-:Y:S04]  /*4810*/  LDS R16, [R109+0xc600] ;  /* 0x00c600006d107984 */ /* 0x000fe80000000800 */
[----:B------:R-:W-:Y:S04]  /*4820*/  LDS R18, [R109+0xe600] ;  /* 0x00e600006d127984 */ /* 0x000fe80000000800 */
[----:B------:R-:W-:Y:S04]  /*4830*/  LDS R17, [R108+0xc600] ;  /* 0x00c600006c117984 */ /* 0x000fe80000000800 */
[----:B------:R-:W1:Y:S01]  /*4840*/  LDS R19, [R108+0xe600] ;  /* 0x00e600006c137984 */ /* 0x000e620000000800 */
[----:B------:R-:W-:Y:S01]  /*4850*/  IADD3 R111, R111, 0x1, RZ ;  /* 0x000000016f6f7810 */ /* 0x000fe20007ffe0ff */
[----:B------:R-:W-:-:S02]  /*4860*/  IMAD.MOV.U32 R63, RZ, RZ, c[0x0][0x188] ;  /* 0x00006200ff3f7624 */ /* 0x000fc400078e00ff */
[----:B------:R-:W-:Y:S01]  /*4870*/  IMAD.SHL.U32 R36, R36, 0x4, RZ ;  /* 0x0000000424247824 */ /* 0x000fe200078e00ff */
[----:B------:R-:W-:Y:S01]  /*4880*/  SEL R4, R4, RZ, !P5 ;  /* 0x000000ff04047207 */ /* 0x000fe20006800000 */
[----:B------:R-:W-:Y:S01]  /*4890*/  IMAD.SHL.U32 R63, R63, 0x4, RZ ;  /* 0x000000043f3f7824 */ /* 0x000fe200078e00ff */
[----:B----4-:R-:W-:Y:S02]  /*48a0*/  LOP3.LUT R106, R105, 0x1ff, RZ, 0xc0, !PT ;  /* 0x000001ff696a7812 */ /* 0x010fe400078ec0ff */
[C---:B------:R-:W-:Y:S02]  /*48b0*/  ISETP.GT.AND P0, PT, R111.reuse, 0x1, PT ;  /* 0x000000016f00780c */ /* 0x040fe40003f04270 */
[----:B------:R-:W-:Y:S02]  /*48c0*/  SHF.R.S32.HI R37, RZ, 0x1f, R36 ;  /* 0x0000001fff257819 */ /* 0x000fe40000011424 */
[----:B------:R-:W-:Y:S01]  /*48d0*/  ISETP.NE.U32.AND P2, PT, R4, RZ, PT ;  /* 0x000000ff0400720c */ /* 0x000fe20003f45070 */
[----:B------:R-:W-:Y:S01]  /*48e0*/  IMAD.SHL.U32 R107, R106, 0x4, RZ ;  /* 0x000000046a6b7824 */ /* 0x000fe200078e00ff */
[----:B------:R-:W-:-:S02]  /*48f0*/  SEL R111, R111, RZ, !P0 ;  /* 0x000000ff6f6f7207 */ /* 0x000fc40004000000 */
[----:B------:R-:W-:Y:S02]  /*4900*/  LEA R4, P0, R63, R2, 0x2 ;  /* 0x000000023f047211 */ /* 0x000fe400078010ff */
[----:B------:R-:W-:Y:S01]  /*4910*/  SHF.L.U64.HI R37, R36, 0x2, R37 ;  /* 0x0000000224257819 */ /* 0x000fe20000010225 */
[----:B---3--:R-:W-:Y:S01]  /*4920*/  HMMA.1688.F32.TF32 R24, R44, R6, R24 ;  /* 0x000000062c18723c */ /* 0x008fe20000081018 */
[----:B------:R-:W-:-:S03]  /*4930*/  IMAD.MOV.U32 R36, RZ, RZ, c[0x0][0x188] ;  /* 0x00006200ff247624 */ /* 0x000fc600078e00ff */
[----:B------:R-:W-:-:S04]  /*4940*/  IMAD.X R5, R3, 0x1, R37, P0 ;  /* 0x0000000103057824 */ /* 0x000fc800000e0625 */
[----:B------:R-:W-:Y:S01]  /*4950*/  HMMA.1688.F32.TF32 R28, R44, R38, R28 ;  /* 0x000000262c1c723c */ /* 0x000fe2000008101c */
[----:B------:R-:W-:Y:S01]  /*4960*/  ISETP.GT.AND P0, PT, R0, 0x8, PT ;  /* 0x000000080000780c */ /* 0x000fe20003f04270 */
[----:B------:R-:W-:-:S06]  /*4970*/  IMAD.SHL.U32 R36, R36, 0x8, RZ ;  /* 0x0000000824247824 */ /* 0x000fcc00078e00ff */
[C---:B------:R-:W-:Y:S08]  /*4980*/  HMMA.1688.F32.TF32 R32, R44.reuse, R42, R32 ;  /* 0x0000002a2c20723c */ /* 0x040ff00000081020 */
[----:B------:R-:W-:Y:S07]  /*4990*/  HMMA.1688.F32.TF32 R80, R44, R74, R80 ;  /* 0x0000004a2c50723c */ /* 0x000fee0000081050 */
[----:B------:R-:W-:Y:S01]  /*49a0*/  IMAD R44, R111, 0x10000, R107 ;  /* 0x000100006f2c7824 */ /* 0x000fe200078e026b */
[----:B------:R-:W-:Y:S01]  /*49b0*/  BAR.SYNC.DEFER_BLOCKING 0x0 ;  /* 0x0000000000007b1d */ /* 0x000fe20000010000 */
[----:B------:R-:W-:-:S04]  /*49c0*/  SHF.R.S32.HI R41, RZ, 0x1f, R36 ;  /* 0x0000001fff297819 */ /* 0x000fc80000011424 */
[----:B------:R-:W-:Y:S01]  /*49d0*/  SHF.L.U64.HI R41, R36, 0x2, R41 ;  /* 0x0000000224297819 */ /* 0x000fe20000010229 */
[----:B------:R-:W-:Y:S01]  /*49e0*/  @!PT LDS RZ, [RZ] ;  /* 0x00000000fffff984 */ /* 0x000fe20000000800 */
[----:B------:R-:W-:Y:S01]  /*49f0*/  @!PT LDS RZ, [RZ] ;  /* 0x00000000fffff984 */ /* 0x000fe20000000800 */
[----:B------:R-:W-:Y:S01]  /*4a00*/  @!PT LDS RZ, [RZ] ;  /* 0x00000000fffff984 */ /* 0x000fe20000000800 */
[----:B------:R2:W-:Y:S04]  /*4a10*/  LDGSTS.E [R44], [R2.64], P1 ;  /* 0x00000000022c7fae */ /* 0x0005e80008921844 */
[----:B------:R3:W-:Y:S02]  /*4a20*/  LDGSTS.E [R44+0x2000], [R4.64], P2 ;  /* 0x02000000042c7fae */ /* 0x0007e40009121844 */
[----:B---3--:R-:W-:Y:S02]  /*4a30*/  SEL R4, RZ, 0x4, !P0 ;  /* 0x00000004ff047807 */ /* 0x008fe40004000000 */
[----:B------:R-:W-:Y:S02]  /*4a40*/  ISETP.GT.AND P0, PT, R0, 0xc, PT ;  /* 0x0000000c0000780c */ /* 0x000fe40003f04270 */
[----:B------:R-:W-:-:S02]  /*4a50*/  SEL R4, R4, RZ, !P5 ;  /* 0x000000ff04047207 */ /* 0x000fc40006800000 */
[----:B------:R-:W-:Y:S02]  /*4a60*/  SEL R37, RZ, 0x4, !P0 ;  /* 0x00000004ff257807 */ /* 0x000fe40004000000 */
[----:B------:R-:W-:Y:S02]  /*4a70*/  LEA R36, P0, R36, R2, 0x2 ;  /* 0x0000000224247211 */ /* 0x000fe400078010ff */
[----:B------:R-:W-:Y:S02]  /*4a80*/  SEL R40, R37, RZ, !P5 ;  /* 0x000000ff25287207 */ /* 0x000fe40006800000 */
[----:B------:R-:W-:Y:S01]  /*4a90*/  ISETP.NE.U32.AND P2, PT, R4, RZ, PT ;  /* 0x000000ff0400720c */ /* 0x000fe20003f45070 */
[----:B------:R-:W-:Y:S02]  /*4aa0*/  IMAD.X R37, R3, 0x1, R41, P0 ;  /* 0x0000000103257824 */ /* 0x000fe400000e0629 */
[----:B------:R-:W-:-:S04]  /*4ab0*/  IMAD.MOV.U32 R41, RZ, RZ, c[0x0][0x188] ;  /* 0x00006200ff297624 */ /* 0x000fc800078e00ff */
[----:B------:R-:W-:-:S05]  /*4ac0*/  IMAD R41, R41, 0xc, RZ ;  /* 0x0000000c29297824 */ /* 0x000fca00078e02ff */
[----:B------:R-:W-:Y:S01]  /*4ad0*/  SHF.R.S32.HI R45, RZ, 0x1f, R41 ;  /* 0x0000001fff2d7819 */ /* 0x000fe20000011429 */
[----:B------:R3:W-:Y:S01]  /*4ae0*/  LDGSTS.E [R44+0x4000], [R36.64], P2 ;  /* 0x04000000242c7fae */ /* 0x0007e20009121844 */
[----:B------:R-:W-:Y:S02]  /*4af0*/  ISETP.GT.AND P1, PT, R0, 0x10, PT ;  /* 0x000000100000780c */ /* 0x000fe40003f24270 */
[C---:B------:R-:W-:Y:S02]  /*4b00*/  SHF.L.U64.HI R45, R41.reuse, 0x2, R45 ;  /* 0x00000002292d7819 */ /* 0x040fe4000001022d */
[----:B------:R-:W-:Y:S02]  /*4b10*/  ISETP.NE.U32.AND P0, PT, R40, RZ, PT ;  /* 0x000000ff2800720c */ /* 0x000fe40003f05070 */
[----:B------:R-:W-:Y:S02]  /*4b20*/  SEL R40, RZ, 0x4, !P1 ;  /* 0x00000004ff287807 */ /* 0x000fe40004800000 */
[----:B---3--:R-:W-:Y:S01]  /*4b30*/  LEA R36, P2, R41, R2, 0x2 ;  /* 0x0000000229247211 */ /* 0x008fe200078410ff */
[----:B------:R-:W-:-:S04]  /*4b40*/  IMAD.MOV.U32 R41, RZ, RZ, c[0x0][0x188] ;  /* 0x00006200ff297624 */ /* 0x000fc800078e00ff */
[----:B------:R-:W-:Y:S01]  /*4b50*/  IMAD.SHL.U32 R41, R41, 0x10, RZ ;  /* 0x0000001029297824 */ /* 0x000fe200078e00ff */
[----:B------:R-:W-:Y:S01]  /*4b60*/  SEL R40, R40, RZ, !P5 ;  /* 0x000000ff28287207 */ /* 0x000fe20006800000 */
[----:B------:R-:W-:Y:S01]  /*4b70*/  IMAD.MOV.U32 R104, RZ, RZ, c[0x0][0x188] ;  /* 0x00006200ff687624 */ /* 0x000fe200078e00ff */
[----:B------:R-:W-:Y:S02]  /*4b80*/  ISETP.GT.AND P1, PT, R0, 0x14, PT ;  /* 0x000000140000780c */ /* 0x000fe40003f24270 */
[----:B------:R-:W-:Y:S01]  /*4b90*/  SHF.R.S32.HI R46, RZ, 0x1f, R41 ;  /* 0x0000001fff2e7819 */ /* 0x000fe20000011429 */
[----:B------:R-:W-:Y:S01]  /*4ba0*/  IMAD.X R37, R3, 0x1, R45, P2 ;  /* 0x0000000103257824 */ /* 0x000fe200010e062d */
[----:B------:R-:W-:Y:S01]  /*4bb0*/  ISETP.NE.U32.AND P2, PT, R40, RZ, PT ;  /* 0x000000ff2800720c */ /* 0x000fe20003f45070 */
[----:B------:R-:W-:Y:S01]  /*4bc0*/  IMAD R104, R104, 0x14, RZ ;  /* 0x0000001468687824 */ /* 0x000fe200078e02ff */
[C---:B------:R-:W-:Y:S02]  /*4bd0*/  SHF.L.U64.HI R46, R41.reuse, 0x2, R46 ;  /* 0x00000002292e7819 */ /* 0x040fe4000001022e */
[----:B------:R-:W-:Y:S01]  /*4be0*/  LEA R40, P3, R41, R2, 0x2 ;  /* 0x0000000229287211 */ /* 0x000fe200078610ff */
[----:B------:R3:W-:Y:S01]  /*4bf0*/  LDGSTS.E [R44+0x6000], [R36.64], P0 ;  /* 0x06000000242c7fae */ /* 0x0007e20008121844 */
[----:B------:R-:W-:-:S02]  /*4c00*/  SEL R45, RZ, 0x4, !P1 ;  /* 0x00000004ff2d7807 */ /* 0x000fc40004800000 */
[----:B------:R-:W-:Y:S01]  /*4c10*/  ISETP.GT.AND P0, PT, R0, 0x18, PT ;  /* 0x000000180000780c */ /* 0x000fe20003f04270 */
[----:B------:R-:W-:Y:S01]  /*4c20*/  IMAD.X R41, R3, 0x1, R46, P3 ;  /* 0x0000000103297824 */ /* 0x000fe200018e062e */
[----:B------:R-:W-:Y:S02]  /*4c30*/  SEL R45, R45, RZ, !P5 ;  /* 0x000000ff2d2d7207 */ /* 0x000fe40006800000 */
[----:B------:R-:W-:Y:S02]  /*4c40*/  SHF.R.S32.HI R46, RZ, 0x1f, R104 ;  /* 0x0000001fff2e7819 */ /* 0x000fe40000011468 */
[----:B------:R-:W-:Y:S01]  /*4c50*/  ISETP.NE.U32.AND P3, PT, R45, RZ, PT ;  /* 0x000000ff2d00720c */ /* 0x000fe20003f65070 */
[----:B------:R4:W-:Y:S01]  /*4c60*/  LDGSTS.E [R44+0x8000], [R40.64], P2 ;  /* 0x08000000282c7fae */ /* 0x0009e20009121844 */
[----:B------:R-:W-:Y:S02]  /*4c70*/  SHF.L.U64.HI R46, R104, 0x2, R46 ;  /* 0x00000002682e7819 */ /* 0x000fe4000001022e */
[----:B---3--:R-:W-:-:S02]  /*4c80*/  SEL R37, RZ, 0x4, !P0 ;  /* 0x00000004ff257807 */ /* 0x008fc40004000000 */
[----:B------:R-:W-:Y:S01]  /*4c90*/  LEA R36, P0, R104, R2, 0x2 ;  /* 0x0000000268247211 */ /* 0x000fe200078010ff */
[----:B------:R-:W-:-:S04]  /*4ca0*/  IMAD.MOV.U32 R104, RZ, RZ, c[0x0][0x188] ;  /* 0x00006200ff687624 */ /* 0x000fc800078e00ff */
[----:B------:R-:W-:Y:S01]  /*4cb0*/  IMAD R104, R104, 0x18, RZ ;  /* 0x0000001868687824 */ /* 0x000fe200078e02ff */
[----:B----4-:R-:W-:Y:S01]  /*4cc0*/  SEL R40, R37, RZ, !P5 ;  /* 0x000000ff25287207 */ /* 0x010fe20006800000 */
[----:B------:R-:W-:Y:S01]  /*4cd0*/  IMAD.X R37, R3, 0x1, R46, P0 ;  /* 0x0000000103257824 */ /* 0x000fe200000e062e */
[----:B------:R-:W-:Y:S02]  /*4ce0*/  ISETP.GT.AND P1, PT, R0, 0x1c, PT ;  /* 0x0000001c0000780c */ /* 0x000fe40003f24270 */
[----:B------:R-:W-:Y:S02]  /*4cf0*/  SHF.R.S32.HI R46, RZ, 0x1f, R104 ;  /* 0x0000001fff2e7819 */ /* 0x000fe40000011468 */
[----:B------:R-:W-:Y:S01]  /*4d00*/  ISETP.NE.U32.AND P0, PT, R40, RZ, PT ;  /* 0x000000ff2800720c */ /* 0x000fe20003f05070 */
[----:B------:R3:W-:Y:S01]  /*4d10*/  LDGSTS.E [R44+0xa000], [R36.64], P3 ;  /* 0x0a000000242c7fae */ /* 0x0007e20009921844 */
[----:B------:R-:W-:Y:S02]  /*4d20*/  SEL R40, RZ, 0x4, !P1 ;  /* 0x00000004ff287807 */ /* 0x000fe40004800000 */
[----:B------:R-:W-:-:S02]  /*4d30*/  SHF.L.U64.HI R46, R104, 0x2, R46 ;  /* 0x00000002682e7819 */ /* 0x000fc4000001022e */
[----:B---3--:R-:W-:Y:S02]  /*4d40*/  LEA R36, P1, R104, R2, 0x2 ;  /* 0x0000000268247211 */ /* 0x008fe400078210ff */
[----:B------:R-:W3:Y:S01]  /*4d50*/  S2R R104, SR_TID.X ;  /* 0x0000000000687919 */ /* 0x000ee20000002100 */
[----:B------:R-:W-:Y:S02]  /*4d60*/  SEL R40, R40, RZ, !P5 ;  /* 0x000000ff28287207 */ /* 0x000fe40006800000 */
[----:B------:R-:W-:Y:S01]  /*4d70*/  ISETP.GT.AND P2, PT, R0, 0x1, PT ;  /* 0x000000010000780c */ /* 0x000fe20003f44270 */
[----:B------:R-:W-:Y:S01]  /*4d80*/  IMAD.X R37, R3, 0x1, R46, P1 ;  /* 0x0000000103257824 */ /* 0x000fe200008e062e */
[----:B------:R-:W-:Y:S01]  /*4d90*/  ISETP.NE.U32.AND P1, PT, R40, RZ, PT ;  /* 0x000000ff2800720c */ /* 0x000fe20003f25070 */
[----:B------:R-:W-:Y:S01]  /*4da0*/  IMAD.MOV.U32 R47, RZ, RZ, c[0x0][0x188] ;  /* 0x00006200ff2f7624 */ /* 0x000fe200078e00ff */
[----:B------:R-:W-:Y:S02]  /*4db0*/  SEL R40, RZ, 0x4, !P2 ;  /* 0x00000004ff287807 */ /* 0x000fe40005000000 */
[----:B------:R-:W-:Y:S01]  /*4dc0*/  ISETP.GT.AND P2, PT, R0, 0x5, PT ;  /* 0x000000050000780c */ /* 0x000fe20003f44270 */
[----:B------:R4:W-:Y:S01]  /*4dd0*/  LDGSTS.E [R44+0xc000], [R36.64], P0 ;  /* 0x0c000000242c7fae */ /* 0x0009e20008121844 */
[----:B------:R-:W-:-:S05]  /*4de0*/  IMAD R47, R47, 0x1c, RZ ;  /* 0x0000001c2f2f7824 */ /* 0x000fca00078e02ff */
[----:B------:R-:W-:Y:S02]  /*4df0*/  SHF.R.S32.HI R46, RZ, 0x1f, R47 ;  /* 0x0000001fff2e7819 */ /* 0x000fe4000001142f */
[----:B----4-:R-:W-:Y:S02]  /*4e00*/  SEL R36, R40, RZ, !P5 ;  /* 0x000000ff28247207 */ /* 0x010fe40006800000 */
[----:B------:R-:W-:Y:S02]  /*4e10*/  SEL R37, RZ, 0x4, !P2 ;  /* 0x00000004ff257807 */ /* 0x000fe40005000000 */
[----:B------:R-:W-:Y:S02]  /*4e20*/  ISETP.NE.U32.AND P2, PT, R36, RZ, PT ;  /* 0x000000ff2400720c */ /* 0x000fe40003f45070 */
[-C--:B------:R-:W-:Y:S02]  /*4e30*/  IADD3 R36, P3, R63, R2.reuse, RZ ;  /* 0x000000023f247210 */ /* 0x080fe40007f7e0ff */
[----:B---3--:R-:W-:Y:S01]  /*4e40*/  LOP3.LUT R63, R104, 0x1ff, RZ, 0xc0, !PT ;  /* 0x000001ff683f7812 */ /* 0x008fe200078ec0ff */
[----:B------:R-:W-:Y:S01]  /*4e50*/  IMAD.MOV.U32 R60, RZ, RZ, c[0x0][0x188] ;  /* 0x00006200ff3c7624 */ /* 0x000fe200078e00ff */
[----:B------:R-:W-:-:S02]  /*4e60*/  LEA R40, P0, R47, R2, 0x2 ;  /* 0x000000022f287211 */ /* 0x000fc400078010ff */
[----:B------:R-:W-:Y:S01]  /*4e70*/  SHF.L.U64.HI R46, R47, 0x2, R46 ;  /* 0x000000022f2e7819 */ /* 0x000fe2000001022e */
[----:B------:R-:W-:Y:S02]  /*4e80*/  IMAD.SHL.U32 R63, R63, 0x4, RZ ;  /* 0x000000043f3f7824 */ /* 0x000fe400078e00ff */
[----:B------:R-:W-:Y:S01]  /*4e90*/  IMAD.MOV.U32 R104, RZ, RZ, c[0x0][0x188] ;  /* 0x00006200ff687624 */ /* 0x000fe200078e00ff */
[----:B------:R-:W-:Y:S01]  /*4ea0*/  SHF.R.S32.HI R60, RZ, 0x1f, R60 ;  /* 0x0000001fff3c7819 */ /* 0x000fe2000001143c */
[----:B------:R-:W-:Y:S01]  /*4eb0*/  IMAD.X R41, R3, 0x1, R46, P0 ;  /* 0x0000000103297824 */ /* 0x000fe200000e062e */
[----:B------:R-:W-:Y:S01]  /*4ec0*/  LOP3.LUT R46, R63, 0x20, RZ, 0x3c, !PT ;  /* 0x000000203f2e7812 */ /* 0x000fe200078e3cff */
[----:B------:R-:W-:Y:S02]  /*4ed0*/  IMAD.MOV.U32 R47, RZ, RZ, c[0x0][0x188] ;  /* 0x00006200ff2f7624 */ /* 0x000fe400078e00ff */
[----:B------:R-:W-:Y:S01]  /*4ee0*/  IMAD R104, R104, 0x5, RZ ;  /* 0x0000000568687824 */ /* 0x000fe200078e02ff */
[----:B------:R-:W-:Y:S01]  /*4ef0*/  SEL R37, R37, RZ, !P5 ;  /* 0x000000ff25257207 */ /* 0x000fe20006800000 */
[----:B------:R2:W-:Y:S01]  /*4f00*/  LDGSTS.E [R44+0xe000], [R40.64], P1 ;  /* 0x0e000000282c7fae */ /* 0x0005e20008921844 */
[----:B------:R-:W-:-:S02]  /*4f10*/  SHF.L.U64.HI R47, R47, 0x2, R60 ;  /* 0x000000022f2f7819 */ /* 0x000fc4000001023c */
[----:B------:R-:W-:Y:S02]  /*4f20*/  ISETP.NE.U32.AND P0, PT, R37, RZ, PT ;  /* 0x000000ff2500720c */ /* 0x000fe40003f05070 */
[----:B------:R-:W-:Y:S01]  /*4f30*/  ISETP.GT.AND P1, PT, R0, 0x9, PT ;  /* 0x000000090000780c */ /* 0x000fe20003f24270 */
[----:B------:R-:W-:Y:S02]  /*4f40*/  IMAD.X R37, R3, 0x1, R47, P3 ;  /* 0x0000000103257824 */ /* 0x000fe400018e062f */
[----:B--2---:R-:W-:Y:S01]  /*4f50*/  IMAD R44, R111, 0x10000, R46 ;  /* 0x000100006f2c7824 */ /* 0x004fe200078e022e */
[----:B------:R-:W-:Y:S02]  /*4f60*/  SHF.R.S32.HI R46, RZ, 0x1f, R104 ;  /* 0x0000001fff2e7819 */ /* 0x000fe40000011468 */
[C---:B------:R-:W-:Y:S02]  /*4f70*/  LEA R40, P3, R104.reuse, R2, 0x2 ;  /* 0x0000000268287211 */ /* 0x040fe400078610ff */
[----:B------:R-:W-:Y:S01]  /*4f80*/  SHF.L.U64.HI R46, R104, 0x2, R46 ;  /* 0x00000002682e7819 */ /* 0x000fe2000001022e */
[----:B------:R-:W-:Y:S01]  /*4f90*/  IMAD.MOV.U32 R104, RZ, RZ, c[0x0][0x188] ;  /* 0x00006200ff687624 */ /* 0x000fe200078e00ff */
[----:B------:R-:W-:Y:S01]  /*4fa0*/  SEL R45, RZ, 0x4, !P1 ;  /* 0x00000004ff2d7807 */ /* 0x000fe20004800000 */
[----:B------:R2:W-:Y:S02]  /*4fb0*/  LDGSTS.E [R44+0x800], [R36.64], P2 ;  /* 0x00800000242c7fae */ /* 0x0005e40009121844 */
[----:B------:R-:W-:Y:S01]  /*4fc0*/  IMAD R104, R104, 0x9, RZ ;  /* 0x0000000968687824 */ /* 0x000fe200078e02ff */
[----:B------:R-:W-:Y:S01]  /*4fd0*/  SEL R45, R45, RZ, !P5 ;  /* 0x000000ff2d2d7207 */ /* 0x000fe20006800000 */
[----:B------:R-:W-:Y:S01]  /*4fe0*/  IMAD.X R41, R3, 0x1, R46, P3 ;  /* 0x0000000103297824 */ /* 0x000fe200018e062e */
[----:B------:R-:W-:-:S02]  /*4ff0*/  ISETP.GT.AND P1, PT, R0, 0xd, PT ;  /* 0x0000000d0000780c */ /* 0x000fc40003f24270 */
[----:B------:R-:W-:Y:S01]  /*5000*/  SHF.R.S32.HI R46, RZ, 0x1f, R104 ;  /* 0x0000001fff2e7819 */ /* 0x000fe20000011468 */
[----:B------:R-:W-:Y:S01]  /*5010*/  IMAD.MOV.U32 R47, RZ, RZ, c[0x0][0x188] ;  /* 0x00006200ff2f7624 */ /* 0x000fe200078e00ff */
[----:B------:R-:W-:Y:S01]  /*5020*/  ISETP.NE.U32.AND P2, PT, R45, RZ, PT ;  /* 0x000000ff2d00720c */ /* 0x000fe20003f45070 */
[----:B------:R3:W-:Y:S01]  /*5030*/  LDGSTS.E [R44+0x2800], [R40.64], P0 ;  /* 0x02800000282c7fae */ /* 0x0007e20008121844 */
[C---:B------:R-:W-:Y:S02]  /*5040*/  SHF.L.U64.HI R46, R104.reuse, 0x2, R46 ;  /* 0x00000002682e7819 */ /* 0x040fe4000001022e */
[----:B--2---:R-:W-:Y:S02]  /*5050*/  SEL R37, RZ, 0x4, !P1 ;  /* 0x00000004ff257807 */ /* 0x004fe40004800000 */
[----:B------:R-:W-:Y:S01]  /*5060*/  LEA R36, P0, R104, R2, 0x2 ;  /* 0x0000000268247211 */ /* 0x000fe200078010ff */
[----:B------:R-:W-:Y:S01]  /*5070*/  IMAD R47, R47, 0xd, RZ ;  /* 0x0000000d2f2f7824 */ /* 0x000fe200078e02ff */
[----:B------:R-:W-:Y:S01]  /*5080*/  ISETP.GT.AND P1, PT, R0, 0x11, PT ;  /* 0x000000110000780c */ /* 0x000fe20003f24270 */
[----:B------:R-:W-:Y:S01]  /*5090*/  IMAD.MOV.U32 R104, RZ, RZ, c[0x0][0x188] ;  /* 0x00006200ff687624 */ /* 0x000fe200078e00ff */
[----:B---3--:R-:W-:Y:S01]  /*50a0*/  SEL R40, R37, RZ, !P5 ;  /* 0x000000ff25287207 */ /* 0x008fe20006800000 */
[----:B------:R-:W-:Y:S01]  /*50b0*/  IMAD.X R37, R3, 0x1, R46, P0 ;  /* 0x0000000103257824 */ /* 0x000fe200000e062e */
[----:B------:R-:W-:Y:S01]  /*50c0*/  SHF.R.S32.HI R46, RZ, 0x1f, R47 ;  /* 0x0000001fff2e7819 */ /* 0x000fe2000001142f */
[----:B------:R-:W-:Y:S01]  /*50d0*/  IMAD R104, R104, 0x11, RZ ;  /* 0x0000001168687824 */ /* 0x000fe200078e02ff */
[----:B------:R-:W-:-:S02]  /*50e0*/  ISETP.NE.U32.AND P0, PT, R40, RZ, PT ;  /* 0x000000ff2800720c */ /* 0x000fc40003f05070 */
[----:B------:R2:W-:Y:S01]  /*50f0*/  LDGSTS.E [R44+0x4800], [R36.64], P2 ;  /* 0x04800000242c7fae */ /* 0x0005e20009121844 */
[----:B------:R-:W-:Y:S02]  /*5100*/  SHF.L.U64.HI R46, R47, 0x2, R46 ;  /* 0x000000022f2e7819 */ /* 0x000fe4000001022e */
[----:B------:R-:W-:-:S04]  /*5110*/  SEL R40, RZ, 0x4, !P1 ;  /* 0x00000004ff287807 */ /* 0x000fc80004800000 */
[----:B------:R-:W-:Y:S02]  /*5120*/  SEL R40, R40, RZ, !P5 ;  /* 0x000000ff28287207 */ /* 0x000fe40006800000 */
[----:B--2---:R-:W-:-:S05]  /*5130*/  LEA R36, P2, R47, R2, 0x2 ;  /* 0x000000022f247211 */ /* 0x004fca00078410ff */
[----:B------:R-:W-:Y:S01]  /*5140*/  IMAD.X R37, R3, 0x1, R46, P2 ;  /* 0x0000000103257824 */ /* 0x000fe200010e062e */
[----:B------:R-:W-:Y:S02]  /*5150*/  SHF.R.S32.HI R46, RZ, 0x1f, R104 ;  /* 0x0000001fff2e7819 */ /* 0x000fe40000011468 */
[----:B------:R-:W-:Y:S02]  /*5160*/  ISETP.NE.U32.AND P2, PT, R40, RZ, PT ;  /* 0x000000ff2800720c */ /* 0x000fe40003f45070 */
[C---:B------:R-:W-:Y:S01]  /*5170*/  SHF.L.U64.HI R46, R104.reuse, 0x2, R46 ;  /* 0x00000002682e7819 */ /* 0x040fe2000001022e */
[----:B------:R2:W-:Y:S01]  /*5180*/  LDGSTS.E [R44+0x6800], [R36.64], P0 ;  /* 0x06800000242c7fae */ /* 0x0005e20008121844 */
[----:B------:R-:W-:Y:S01]  /*5190*/  LEA R40, P3, R104, R2, 0x2 ;  /* 0x0000000268287211 */ /* 0x000fe200078610ff */
[----:B------:R-:W-:Y:S01]  /*51a0*/  IMAD.MOV.U32 R104, RZ, RZ, c[0x0][0x188] ;  /* 0x00006200ff687624 */ /* 0x000fe200078e00ff */
[----:B------:R-:W-:-:S03]  /*51b0*/  ISETP.GT.AND P1, PT, R0, 0x15, PT ;  /* 0x000000150000780c */ /* 0x000fc60003f24270 */
[----:B------:R-:W-:Y:S01]  /*51c0*/  IMAD R104, R104, 0x15, RZ ;  /* 0x0000001568687824 */ /* 0x000fe200078e02ff */
[----:B------:R-:W-:Y:S01]  /*51d0*/  SEL R45, RZ, 0x4, !P1 ;  /* 0x00000004ff2d7807 */ /* 0x000fe20004800000 */
[----:B------:R-:W-:Y:S01]  /*51e0*/  IMAD.X R41, R3, 0x1, R46, P3 ;  /* 0x0000000103297824 */ /* 0x000fe200018e062e */
[----:B------:R-:W-:Y:S02]  /*51f0*/  ISETP.GT.AND P0, PT, R0, 0x19, PT ;  /* 0x000000190000780c */ /* 0x000fe40003f04270 */
[----:B------:R-:W-:Y:S02]  /*5200*/  SEL R45, R45, RZ, !P5 ;  /* 0x000000ff2d2d7207 */ /* 0x000fe40006800000 */
[----:B------:R-:W-:Y:S01]  /*5210*/  SHF.R.S32.HI R46, RZ, 0x1f, R104 ;  /* 0x0000001fff2e7819 */ /* 0x000fe20000011468 */
[----:B------:R3:W-:Y:S01]  /*5220*/  LDGSTS.E [R44+0x8800], [R40.64], P2 ;  /* 0x08800000282c7fae */ /* 0x0007e20009121844 */
[----:B--2---:R-:W-:Y:S02]  /*5230*/  SEL R37, RZ, 0x4, !P0 ;  /* 0x00000004ff257807 */ /* 0x004fe40004000000 */
[----:B------:R-:W-:-:S02]  /*5240*/  ISETP.NE.U32.AND P3, PT, R45, RZ, PT ;  /* 0x000000ff2d00720c */ /* 0x000fc40003f65070 */
[C---:B------:R-:W-:Y:S02]  /*5250*/  SHF.L.U64.HI R46, R104.reuse, 0x2, R46 ;  /* 0x00000002682e7819 */ /* 0x040fe4000001022e */
[----:B------:R-:W-:Y:S01]  /*5260*/  LEA R36, P0, R104, R2, 0x2 ;  /* 0x0000000268247211 */ /* 0x000fe200078010ff */
[----:B------:R-:W-:-:S04]  /*5270*/  IMAD.MOV.U32 R104, RZ, RZ, c[0x0][0x188] ;  /* 0x00006200ff687624 */ /* 0x000fc800078e00ff */
[----:B------:R-:W-:Y:S01]  /*5280*/  IMAD R104, R104, 0x19, RZ ;  /* 0x0000001968687824 */ /* 0x000fe200078e02ff */
[----:B---3--:R-:W-:Y:S01]  /*5290*/  SEL R40, R37, RZ, !P5 ;  /* 0x000000ff25287207 */ /* 0x008fe20006800000 */
[----:B------:R-:W-:Y:S01]  /*52a0*/  IMAD.X R37, R3, 0x1, R46, P0 ;  /* 0x0000000103257824 */ /* 0x000fe200000e062e */
[----:B------:R-:W-:Y:S02]  /*52b0*/  ISETP.GT.AND P1, PT, R0, 0x1d, PT ;  /* 0x0000001d0000780c */ /* 0x000fe40003f24270 */
[----:B------:R-:W-:Y:S02]  /*52c0*/  SHF.R.S32.HI R46, RZ, 0x1f, R104 ;  /* 0x0000001fff2e7819 */ /* 0x000fe40000011468 */
[----:B------:R-:W-:Y:S01]  /*52d0*/  ISETP.NE.U32.AND P0, PT, R40, RZ, PT ;  /* 0x000000ff2800720c */ /* 0x000fe20003f05070 */
[----:B------:R2:W-:Y:S01]  /*52e0*/  LDGSTS.E [R44+0xa800], [R36.64], P3 ;  /* 0x0a800000242c7fae */ /* 0x0005e20009921844 */
[----:B------:R-:W-:Y:S02]  /*52f0*/  SEL R40, RZ, 0x4, !P1 ;  /* 0x00000004ff287807 */ /* 0x000fe40004800000 */
[----:B------:R-:W-:-:S02]  /*5300*/  SHF.L.U64.HI R46, R104, 0x2, R46 ;  /* 0x00000002682e7819 */ /* 0x000fc4000001022e */
[----:B--2---:R-:W-:-:S05]  /*5310*/  LEA R36, P1, R104, R2, 0x2 ;  /* 0x0000000268247211 */ /* 0x004fca00078210ff */
[----:B------:R-:W-:Y:S02]  /*5320*/  IMAD.X R37, R3, 0x1, R46, P1 ;  /* 0x0000000103257824 */ /* 0x000fe400008e062e */
[----:B------:R-:W-:Y:S01]  /*5330*/  IMAD.MOV.U32 R46, RZ, RZ, c[0x0][0x188] ;  /* 0x00006200ff2e7624 */ /* 0x000fe200078e00ff */
[----:B------:R-:W-:Y:S02]  /*5340*/  SEL R40, R40, RZ, !P5 ;  /* 0x000000ff28287207 */ /* 0x000fe40006800000 */
[----:B------:R-:W-:Y:S01]  /*5350*/  ISETP.GT.AND P2, PT, R0, 0x2, PT ;  /* 0x000000020000780c */ /* 0x000fe20003f44270 */
[----:B------:R-:W-:Y:S01]  /*5360*/  IMAD R46, R46, 0x1d, RZ ;  /* 0x0000001d2e2e7824 */ /* 0x000fe200078e02ff */
[----:B------:R-:W-:Y:S01]  /*5370*/  ISETP.NE.U32.AND P1, PT, R40, RZ, PT ;  /* 0x000000ff2800720c */ /* 0x000fe20003f25070 */
[----:B------:R2:W-:Y:S01]  /*5380*/  LDGSTS.E [R44+0xc800], [R36.64], P0 ;  /* 0x0c800000242c7fae */ /* 0x0005e20008121844 */
[----:B------:R-:W-:Y:S02]  /*5390*/  SEL R40, RZ, 0x4, !P2 ;  /* 0x00000004ff287807 */ /* 0x000fe40005000000 */
[----:B------:R-:W-:-:S04]  /*53a0*/  SHF.R.S32.HI R47, RZ, 0x1f, R46 ;  /* 0x0000001fff2f7819 */ /* 0x000fc8000001142e */
[----:B------:R-:W-:Y:S02]  /*53b0*/  SHF.L.U64.HI R47, R46, 0x2, R47 ;  /* 0x000000022e2f7819 */ /* 0x000fe4000001022f */
[----:B--2---:R-:W-:Y:S02]  /*53c0*/  SEL R36, R40, RZ, !P5 ;  /* 0x000000ff28247207 */ /* 0x004fe40006800000 */
[----:B------:R-:W-:Y:S01]  /*53d0*/  LEA R40, P0, R46, R2, 0x2 ;  /* 0x000000022e287211 */ /* 0x000fe200078010ff */
[----:B------:R-:W-:Y:S01]  /*53e0*/  IMAD.MOV.U32 R46, RZ, RZ, c[0x0][0x188] ;  /* 0x00006200ff2e7624 */ /* 0x000fe200078e00ff */
[----:B------:R-:W-:-:S03]  /*53f0*/  LOP3.LUT R105, R105, 0x1ff, RZ, 0xc0, !PT ;  /* 0x000001ff69697812 */ /* 0x000fc600078ec0ff */
[----:B------:R-:W-:Y:S01]  /*5400*/  IMAD.SHL.U32 R46, R46, 0x2, RZ ;  /* 0x000000022e2e7824 */ /* 0x000fe200078e00ff */
[----:B------:R-:W-:Y:S01]  /*5410*/  ISETP.GT.AND P2, PT, R0, 0x6, PT ;  /* 0x000000060000780c */ /* 0x000fe20003f44270 */
[----:B------:R-:W-:Y:S02]  /*5420*/  IMAD.X R41, R3, 0x1, R47, P0 ;  /* 0x0000000103297824 */ /* 0x000fe400000e062f */
[----:B------:R-:W-:Y:S01]  /*5430*/  IMAD.SHL.U32 R104, R105, 0x4, RZ ;  /* 0x0000000469687824 */ /* 0x000fe200078e00ff */
[----:B------:R-:W-:Y:S01]  /*5440*/  SHF.R.S32.HI R47, RZ, 0x1f, R46 ;  /* 0x0000001fff2f7819 */ /* 0x000fe2000001142e */
[----:B------:R-:W-:Y:S01]  /*5450*/  IMAD.MOV.U32 R105, RZ, RZ, c[0x0][0x188] ;  /* 0x00006200ff697624 */ /* 0x000fe200078e00ff */
[----:B------:R-:W-:Y:S01]  /*5460*/  SEL R37, RZ, 0x4, !P2 ;  /* 0x00000004ff257807 */ /* 0x000fe20005000000 */
[----:B------:R2:W-:Y:S01]  /*5470*/  LDGSTS.E [R44+0xe800], [R40.64], P1 ;  /* 0x0e800000282c7fae */ /* 0x0005e20008921844 */
[----:B------:R-:W-:Y:S02]  /*5480*/  ISETP.NE.U32.AND P2, PT, R36, RZ, PT ;  /* 0x000000ff2400720c */ /* 0x000fe40003f45070 */
[----:B------:R-:W-:-:S02]  /*5490*/  LEA R36, P3, R46, R2, 0x2 ;  /* 0x000000022e247211 */ /* 0x000fc400078610ff */
[----:B------:R-:W-:Y:S01]  /*54a0*/  SHF.L.U64.HI R47, R46, 0x2, R47 ;  /* 0x000000022e2f7819 */ /* 0x000fe2000001022f */
[----:B------:R-:W-:Y:S01]  /*54b0*/  IMAD R105, R105, 0x6, RZ ;  /* 0x0000000669697824 */ /* 0x000fe200078e02ff */
[----:B------:R-:W-:Y:S02]  /*54c0*/  LOP3.LUT R46, R104, 0x40, RZ, 0x3c, !PT ;  /* 0x00000040682e7812 */ /* 0x000fe400078e3cff */
[----:B------:R-:W-:-:S03]  /*54d0*/  SEL R37, R37, RZ, !P5 ;  /* 0x000000ff25257207 */ /* 0x000fc60006800000 */
[----:B--2---:R-:W-:Y:S01]  /*54e0*/  IMAD R44, R111, 0x10000, R46 ;  /* 0x000100006f2c7824 */ /* 0x004fe200078e022e */
[----:B------:R-:W-:Y:S02]  /*54f0*/  SHF.R.S32.HI R46, RZ, 0x1f, R105 ;  /* 0x0000001fff2e7819 */ /* 0x000fe40000011469 */
[----:B------:R-:W-:Y:S01]  /*5500*/  ISETP.NE.U32.AND P0, PT, R37, RZ, PT ;  /* 0x000000ff2500720c */ /* 0x000fe20003f05070 */
[----:B------:R-:W-:Y:S01]  /*5510*/  IMAD.X R37, R3, 0x1, R47, P3 ;  /* 0x0000000103257824 */ /* 0x000fe200018e062f */
[C---:B------:R-:W-:Y:S02]  /*5520*/  ISETP.GT.AND P1, PT, R0.reuse, 0xa, PT ;  /* 0x0000000a0000780c */ /* 0x040fe40003f24270 */
[C---:B------:R-:W-:Y:S02]  /*5530*/  SHF.L.U64.HI R46, R105.reuse, 0x2, R46 ;  /* 0x00000002692e7819 */ /* 0x040fe4000001022e */
[----:B------:R-:W-:Y:S01]  /*5540*/  LEA R40, P3, R105, R2, 0x2 ;  /* 0x0000000269287211 */ /* 0x000fe200078610ff */
        /* <DEDUP_REMOVED lines=29> */
[----:B------:R-:W-:Y:S02]  /*5720*/  ISETP.GT.AND P1, PT, R0, 0x16, PT ;  /* 0x000000160000780c */ /* 0x000fe40003f24270 */
[----:B------:R-:W-:Y:S01]  /*5730*/  ISETP.NE.U32.AND P2, PT, R40, RZ, PT ;  /* 0x000000ff2800720c */ /* 0x000fe20003f45070 */
[----:B------:R2:W-:Y:S01]  /*5740*/  LDGSTS.E [R44+0x7000], [R36.64], P0 ;  /* 0x07000000242c7fae */ /* 0x0005e20008121844 */
[C---:B------:R-:W-:Y:S02]  /*5750*/  SHF.L.U64.HI R46, R105.reuse, 0x2, R46 ;  /* 0x00000002692e7819 */ /* 0x040fe4000001022e */
[----:B------:R-:W-:Y:S01]  /*5760*/  LEA R40, P3, R105, R2, 0x2 ;  /* 0x0000000269287211 */ /* 0x000fe200078610ff */
[----:B------:R-:W-:Y:S01]  /*5770*/  IMAD.MOV.U32 R105, RZ, RZ, c[0x0][0x188] ;  /* 0x00006200ff697624 */ /* 0x000fe200078e00ff */
[----:B------:R-:W-:-:S03]  /*5780*/  SEL R45, RZ, 0x4, !P1 ;  /* 0x00000004ff2d7807 */ /* 0x000fc60004800000 */
[----:B------:R-:W-:Y:S01]  /*5790*/  IMAD R105, R105, 0x16, RZ ;  /* 0x0000001669697824 */ /* 0x000fe200078e02ff */
[----:B------:R-:W-:Y:S01]  /*57a0*/  SEL R45, R45, RZ, !P5 ;  /* 0x000000ff2d2d7207 */ /* 0x000fe20006800000 */
[----:B------:R-:W-:Y:S01]  /*57b0*/  IMAD.X R41, R3, 0x1, R46, P3 ;  /* 0x0000000103297824 */ /* 0x000fe200018e062e */
[----:B------:R-:W-:Y:S02]  /*57c0*/  ISETP.GT.AND P0, PT, R0, 0x1a, PT ;  /* 0x0000001a0000780c */ /* 0x000fe40003f04270 */
[----:B------:R-:W-:Y:S01]  /*57d0*/  SHF.R.S32.HI R46, RZ, 0x1f, R105 ;  /* 0x0000001fff2e7819 */ /* 0x000fe20000011469 */
[----:B------:R-:W-:Y:S01]  /*57e0*/  IMAD.MOV.U32 R47, RZ, RZ, c[0x0][0x188] ;  /* 0x00006200ff2f7624 */ /* 0x000fe200078e00ff */
[----:B------:R-:W-:Y:S01]  /*57f0*/  ISETP.NE.U32.AND P3, PT, R45, RZ, PT ;  /* 0x000000ff2d00720c */ /* 0x000fe20003f65070 */
[----:B------:R3:W-:Y:S01]  /*5800*/  LDGSTS.E [R44+0x9000], [R40.64], P2 ;  /* 0x09000000282c7fae */ /* 0x0007e20009121844 */
[----:B--2---:R-:W-:Y:S02]  /*5810*/  SEL R37, RZ, 0x4, !P0 ;  /* 0x00000004ff257807 */ /* 0x004fe40004000000 */
[----:B------:R-:W-:-:S02]  /*5820*/  SHF.L.U64.HI R46, R105, 0x2, R46 ;  /* 0x00000002692e7819 */ /* 0x000fc4000001022e */
[----:B------:R-:W-:Y:S01]  /*5830*/  LEA R36, P0, R105, R2, 0x2 ;  /* 0x0000000269247211 */ /* 0x000fe200078010ff */
[----:B------:R-:W-:Y:S01]  /*5840*/  IMAD R47, R47, 0x1a, RZ ;  /* 0x0000001a2f2f7824 */ /* 0x000fe200078e02ff */
[----:B------:R-:W-:Y:S01]  /*5850*/  ISETP.GT.AND P1, PT, R0, 0x1e, PT ;  /* 0x0000001e0000780c */ /* 0x000fe20003f24270 */
[----:B------:R-:W-:Y:S01]  /*5860*/  IMAD.MOV.U32 R105, RZ, RZ, c[0x0][0x188] ;  /* 0x00006200ff697624 */ /* 0x000fe200078e00ff */
[----:B---3--:R-:W-:Y:S01]  /*5870*/  SEL R40, R37, RZ, !P5 ;  /* 0x000000ff25287207 */ /* 0x008fe20006800000 */
[----:B------:R-:W-:Y:S01]  /*5880*/  IMAD.X R37, R3, 0x1, R46, P0 ;  /* 0x0000000103257824 */ /* 0x000fe200000e062e */
[----:B------:R-:W-:Y:S02]  /*5890*/  SHF.R.S32.HI R46, RZ, 0x1f, R47 ;  /* 0x0000001fff2e7819 */ /* 0x000fe4000001142f */
[----:B------:R-:W-:Y:S02]  /*58a0*/  ISETP.NE.U32.AND P0, PT, R40, RZ, PT ;  /* 0x000000ff2800720c */ /* 0x000fe40003f05070 */
[----:B------:R-:W-:Y:S01]  /*58b0*/  SEL R40, RZ, 0x4, !P1 ;  /* 0x00000004ff287807 */ /* 0x000fe20004800000 */
[----:B------:R2:W-:Y:S01]  /*58c0*/  LDGSTS.E [R44+0xb000], [R36.64], P3 ;  /* 0x0b000000242c7fae */ /* 0x0005e20009921844 */
[----:B------:R-:W-:Y:S01]  /*58d0*/  SHF.L.U64.HI R46, R47, 0x2, R46 ;  /* 0x000000022f2e7819 */ /* 0x000fe2000001022e */
[----:B------:R-:W-:Y:S01]  /*58e0*/  IMAD R105, R105, 0x1e, RZ ;  /* 0x0000001e69697824 */ /* 0x000fe200078e02ff */
[----:B------:R-:W-:-:S02]  /*58f0*/  SEL R40, R40, RZ, !P5 ;  /* 0x000000ff28287207 */ /* 0x000fc40006800000 */
[----:B--2---:R-:W-:Y:S02]  /*5900*/  LEA R36, P2, R47, R2, 0x2 ;  /* 0x000000022f247211 */ /* 0x004fe400078410ff */
[----:B------:R-:W-:-:S03]  /*5910*/  ISETP.NE.U32.AND P3, PT, R40, RZ, PT ;  /* 0x000000ff2800720c */ /* 0x000fc60003f65070 */
[----:B------:R-:W-:Y:S01]  /*5920*/  IMAD.X R37, R3, 0x1, R46, P2 ;  /* 0x0000000103257824 */ /* 0x000fe200010e062e */
[----:B------:R-:W-:Y:S02]  /*5930*/  SHF.R.S32.HI R46, RZ, 0x1f, R105 ;  /* 0x0000001fff2e7819 */ /* 0x000fe40000011469 */
[C---:B------:R-:W-:Y:S02]  /*5940*/  LEA R40, P2, R105.reuse, R2, 0x2 ;  /* 0x0000000269287211 */ /* 0x040fe400078410ff */
[----:B------:R-:W-:Y:S01]  /*5950*/  SHF.L.U64.HI R46, R105, 0x2, R46 ;  /* 0x00000002692e7819 */ /* 0x000fe2000001022e */
[----:B------:R2:W-:Y:S01]  /*5960*/  LDGSTS.E [R44+0xd000], [R36.64], P0 ;  /* 0x0d000000242c7fae */ /* 0x0005e20008121844 */
[----:B------:R-:W-:-:S03]  /*5970*/  ISETP.GT.AND P0, PT, R0, 0x7, PT ;  /* 0x000000070000780c */ /* 0x000fc60003f04270 */
[----:B------:R-:W-:Y:S02]  /*5980*/  IMAD.X R41, R3, 0x1, R46, P2 ;  /* 0x0000000103297824 */ /* 0x000fe400010e062e */
[----:B------:R-:W-:-:S03]  /*5990*/  IMAD.MOV.U32 R46, RZ, RZ, c[0x0][0x188] ;  /* 0x00006200ff2e7624 */ /* 0x000fc600078e00ff */
[----:B------:R3:W-:Y:S01]  /*59a0*/  LDGSTS.E [R44+0xf000], [R40.64], P3 ;  /* 0x0f000000282c7fae */ /* 0x0007e20009921844 */
[----:B------:R-:W-:Y:S01]  /*59b0*/  IMAD R46, R46, 0x3, RZ ;  /* 0x000000032e2e7824 */ /* 0x000fe200078e02ff */
[----:B--2---:R-:W-:Y:S02]  /*59c0*/  SEL R36, RZ, 0x4, !P0 ;  /* 0x00000004ff247807 */ /* 0x004fe40004000000 */
[C---:B------:R-:W-:Y:S02]  /*59d0*/  ISETP.GT.AND P0, PT, R0.reuse, 0xb, PT ;  /* 0x0000000b0000780c */ /* 0x040fe40003f04270 */
[C---:B------:R-:W-:Y:S02]  /*59e0*/  ISETP.GT.AND P3, PT, R0.reuse, 0x13, PT ;  /* 0x000000130000780c */ /* 0x040fe40003f64270 */
[----:B------:R-:W-:Y:S02]  /*59f0*/  ISETP.GT.AND P1, PT, R0, 0x3, PT ;  /* 0x000000030000780c */ /* 0x000fe40003f24270 */
[----:B------:R-:W-:-:S02]  /*5a00*/  SEL R36, R36, RZ, !P5 ;  /* 0x000000ff24247207 */ /* 0x000fc40006800000 */
[----:B---3--:R-:W-:Y:S01]  /*5a10*/  SEL R40, RZ, 0x4, !P0 ;  /* 0x00000004ff287807 */ /* 0x008fe20004000000 */
[----:B------:R-:W-:Y:S01]  /*5a20*/  IMAD.MOV.U32 R60, RZ, RZ, c[0x0][0x188] ;  /* 0x00006200ff3c7624 */ /* 0x000fe200078e00ff */
[----:B------:R-:W-:Y:S02]  /*5a30*/  SEL R41, RZ, 0x4, !P3 ;  /* 0x00000004ff297807 */ /* 0x000fe40005800000 */
[----:B------:R-:W-:Y:S02]  /*5a40*/  SHF.R.S32.HI R47, RZ, 0x1f, R46 ;  /* 0x0000001fff2f7819 */ /* 0x000fe4000001142e */
[----:B------:R-:W-:Y:S02]  /*5a50*/  SEL R45, RZ, 0x4, !P1 ;  /* 0x00000004ff2d7807 */ /* 0x000fe40004800000 */
[----:B------:R-:W-:Y:S02]  /*5a60*/  ISETP.NE.U32.AND P3, PT, R36, RZ, PT ;  /* 0x000000ff2400720c */ /* 0x000fe40003f65070 */
[----:B------:R-:W-:-:S02]  /*5a70*/  ISETP.GT.AND P1, PT, R0, 0xf, PT ;  /* 0x0000000f0000780c */ /* 0x000fc40003f24270 */
[----:B------:R-:W-:Y:S01]  /*5a80*/  SEL R36, R40, RZ, !P5 ;  /* 0x000000ff28247207 */ /* 0x000fe20006800000 */
[----:B------:R-:W-:Y:S01]  /*5a90*/  IMAD R60, R60, 0x7, RZ ;  /* 0x000000073c3c7824 */ /* 0x000fe200078e02ff */
[----:B------:R-:W-:Y:S02]  /*5aa0*/  SEL R41, R41, RZ, !P5 ;  /* 0x000000ff29297207 */ /* 0x000fe40006800000 */
[C---:B------:R-:W-:Y:S02]  /*5ab0*/  LEA R40, P4, R46.reuse, R2, 0x2 ;  /* 0x000000022e287211 */ /* 0x040fe400078810ff */
[----:B------:R-:W-:Y:S02]  /*5ac0*/  SHF.L.U64.HI R47, R46, 0x2, R47 ;  /* 0x000000022e2f7819 */ /* 0x000fe4000001022f */
[----:B------:R-:W-:Y:S01]  /*5ad0*/  SEL R45, R45, RZ, !P5 ;  /* 0x000000ff2d2d7207 */ /* 0x000fe20006800000 */
[----:B------:R-:W-:Y:S01]  /*5ae0*/  IMAD.SHL.U32 R106, R106, 0x4, RZ ;  /* 0x000000046a6a7824 */ /* 0x000fe200078e00ff */
[----:B------:R-:W-:-:S02]  /*5af0*/  SEL R37, RZ, 0x4, !P1 ;  /* 0x00000004ff257807 */ /* 0x000fc40004800000 */
[----:B------:R-:W-:Y:S01]  /*5b00*/  ISETP.NE.U32.AND P1, PT, R41, RZ, PT ;  /* 0x000000ff2900720c */ /* 0x000fe20003f25070 */
[----:B------:R-:W-:Y:S01]  /*5b10*/  IMAD.X R41, R3, 0x1, R47, P4 ;  /* 0x0000000103297824 */ /* 0x000fe200020e062f */
[----:B------:R-:W-:Y:S01]  /*5b20*/  ISETP.NE.U32.AND P2, PT, R45, RZ, PT ;  /* 0x000000ff2d00720c */ /* 0x000fe20003f45070 */
[----:B------:R-:W-:Y:S01]  /*5b30*/  IMAD.MOV.U32 R61, RZ, RZ, c[0x0][0x188] ;  /* 0x00006200ff3d7624 */ /* 0x000fe200078e00ff */
[----:B------:R-:W-:Y:S02]  /*5b40*/  SHF.R.S32.HI R47, RZ, 0x1f, R60 ;  /* 0x0000001fff2f7819 */ /* 0x000fe4000001143c */
[----:B------:R-:W-:Y:S01]  /*5b50*/  LOP3.LUT R46, R106, 0x60, RZ, 0x3c, !PT ;  /* 0x000000606a2e7812 */ /* 0x000fe200078e3cff */
[----:B------:R-:W-:Y:S01]  /*5b60*/  IMAD R61, R61, 0xb, RZ ;  /* 0x0000000b3d3d7824 */ /* 0x000fe200078e02ff */
[C---:B------:R-:W-:Y:S02]  /*5b70*/  LEA R44, P4, R60.reuse, R2, 0x2 ;  /* 0x000000023c2c7211 */ /* 0x040fe400078810ff */
[----:B------:R-:W-:Y:S01]  /*5b80*/  SHF.L.U64.HI R47, R60, 0x2, R47 ;  /* 0x000000023c2f7819 */ /* 0x000fe2000001022f */
[----:B------:R-:W2:Y:S01]  /*5b90*/  S2R R106, SR_TID.X ;  /* 0x00000000006a7919 */ /* 0x000ea20000002100 */
[----:B------:R-:W-:Y:S01]  /*5ba0*/  SEL R37, R37, RZ, !P5 ;  /* 0x000000ff25257207 */ /* 0x000fe20006800000 */
[----:B------:R-:W-:-:S02]  /*5bb0*/  IMAD R46, R111, 0x10000, R46 ;  /* 0x000100006f2e7824 */ /* 0x000fc400078e022e */
[----:B------:R-:W-:Y:S01]  /*5bc0*/  IMAD.X R45, R3, 0x1, R47, P4 ;  /* 0x00000001032d7824 */ /* 0x000fe200020e062f */
[----:B------:R-:W-:Y:S01]  /*5bd0*/  SHF.R.S32.HI R47, RZ, 0x1f, R61 ;  /* 0x0000001fff2f7819 */ /* 0x000fe2000001143d */
[----:B------:R-:W-:Y:S01]  /*5be0*/  IMAD.MOV.U32 R60, RZ, RZ, c[0x0][0x188] ;  /* 0x00006200ff3c7624 */ /* 0x000fe200078e00ff */
[-C--:B------:R-:W-:Y:S01]  /*5bf0*/  HMMA.1688.F32.TF32 R48, R92, R38.reuse, R48 ;  /* 0x000000265c30723c */ /* 0x080fe20000081030 */
[----:B------:R-:W-:Y:S01]  /*5c00*/  ISETP.NE.U32.AND P6, PT, R36, RZ, PT ;  /* 0x000000ff2400720c */ /* 0x000fe20003fc5070 */
[----:B------:R3:W-:Y:S01]  /*5c10*/  LDGSTS.E [R46+0x1800], [R40.64], P2 ;  /* 0x01800000282e7fae */ /* 0x0007e20009121844 */
[----:B------:R-:W-:Y:S01]  /*5c20*/  ISETP.NE.U32.AND P0, PT, R37, RZ, PT ;  /* 0x000000ff2500720c */ /* 0x000fe20003f05070 */
[----:B------:R-:W-:Y:S01]  /*5c30*/  IMAD R60, R60, 0xf, RZ ;  /* 0x0000000f3c3c7824 */ /* 0x000fe200078e02ff */
[C---:B------:R-:W-:Y:S01]  /*5c40*/  SHF.L.U64.HI R47, R61.reuse, 0x2, R47 ;  /* 0x000000023d2f7819 */ /* 0x040fe2000001022f */
[----:B------:R-:W-:Y:S01]  /*5c50*/  IMAD.MOV.U32 R62, RZ, RZ, c[0x0][0x188] ;  /* 0x00006200ff3e7624 */ /* 0x000fe200078e00ff */
[----:B------:R-:W-:Y:S01]  /*5c60*/  ISETP.GT.AND P4, PT, R0, 0x17, PT ;  /* 0x000000170000780c */ /* 0x000fe20003f84270 */
[----:B-1----:R-:W-:Y:S01]  /*5c70*/  HMMA.1688.F32.TF32 R36, R16, R38, R8 ;  /* 0x000000261024723c */ /* 0x002fe20000081008 */
[----:B------:R1:W-:Y:S06]  /*5c80*/  LDGSTS.E [R46+0x3800], [R44.64], P3 ;  /* 0x038000002c2e7fae */ /* 0x0003ec0009921844 */
[----:B------:R-:W-:Y:S01]  /*5c90*/  LEA R8, P2, R61, R2, 0x2 ;  /* 0x000000023d087211 */ /* 0x000fe200078410ff */
[----:B------:R-:W-:-:S04]  /*5ca0*/  IMAD R62, R62, 0x13, RZ ;  /* 0x000000133e3e7824 */ /* 0x000fc800078e02ff */
[C---:B------:R-:W-:Y:S01]  /*5cb0*/  IMAD.X R9, R3.reuse, 0x1, R47, P2 ;  /* 0x0000000103097824 */ /* 0x040fe200010e062f */
[----:B------:R-:W-:Y:S02]  /*5cc0*/  SHF.R.S32.HI R47, RZ, 0x1f, R60 ;  /* 0x0000001fff2f7819 */ /* 0x000fe4000001143c */
[C---:B------:R-:W-:Y:S02]  /*5cd0*/  LEA R10, P2, R60.reuse, R2, 0x2 ;  /* 0x000000023c0a7211 */ /* 0x040fe400078410ff */
[----:B------:R-:W-:Y:S01]  /*5ce0*/  SHF.L.U64.HI R47, R60, 0x2, R47 ;  /* 0x000000023c2f7819 */ /* 0x000fe2000001022f */
[----:B------:R-:W-:Y:S01]  /*5cf0*/  IMAD.MOV.U32 R61, RZ, RZ, c[0x0][0x188] ;  /* 0x00006200ff3d7624 */ /* 0x000fe200078e00ff */
[----:B------:R-:W-:Y:S01]  /*5d00*/  SHF.R.S32.HI R60, RZ, 0x1f, R62 ;  /* 0x0000001fff3c7819 */ /* 0x000fe2000001143e */
[----:B------:R4:W-:Y:S01]  /*5d10*/  LDGSTS.E [R46+0x5800], [R8.64], P6 ;  /* 0x05800000082e7fae */ /* 0x0009e2000b121844 */
[----:B---3--:R-:W-:Y:S01]  /*5d20*/  SEL R40, RZ, 0x4, !P4 ;  /* 0x00000004ff287807 */ /* 0x008fe20006000000 */
[----:B------:R-:W-:Y:S01]  /*5d30*/  IMAD.X R11, R3, 0x1, R47, P2 ;  /* 0x00000001030b7824 */ /* 0x000fe200010e062f */
[----:B------:R-:W-:Y:S01]  /*5d40*/  SHF.L.U64.HI R60, R62, 0x2, R60 ;  /* 0x000000023e3c7819 */ /* 0x000fe2000001023c */
[----:B------:R-:W-:Y:S01]  /*5d50*/  IMAD R61, R61, 0x17, RZ ;  /* 0x000000173d3d7824 */ /* 0x000fe200078e02ff */
[----:B------:R-:W-:-:S02]  /*5d60*/  ISETP.GT.AND P3, PT, R0, 0x1b, PT ;  /* 0x0000001b0000780c */ /* 0x000fc40003f64270 */
[----:B--2---:R-:W-:Y:S01]  /*5d70*/  LOP3.LUT R47, R106, 0x1f, RZ, 0xc0, !PT ;  /* 0x0000001f6a2f7812 */ /* 0x004fe200078ec0ff */
[----:B------:R2:W-:Y:S01]  /*5d80*/  LDGSTS.E [R46+0x7800], [R10.64], P0 ;  /* 0x078000000a2e7fae */ /* 0x0005e20008121844 */
[----:B----4-:R-:W-:Y:S02]  /*5d90*/  LEA R8, P6, R62, R2, 0x2 ;  /* 0x000000023e087211 */ /* 0x010fe400078c10ff */
[----:B------:R-:W-:Y:S02]  /*5da0*/  SEL R40, R40, RZ, !P5 ;  /* 0x000000ff28287207 */ /* 0x000fe40006800000 */
[----:B------:R-:W-:Y:S01]  /*5db0*/  SEL R41, RZ, 0x4, !P3 ;  /* 0x00000004ff297807 */ /* 0x000fe20005800000 */
[----:B------:R-:W-:Y:S01]  /*5dc0*/  IMAD.X R9, R3, 0x1, R60, P6 ;  /* 0x0000000103097824 */ /* 0x000fe200030e063c */
[----:B------:R-:W-:Y:S02]  /*5dd0*/  ISETP.GT.AND P3, PT, R0, 0x1f, PT ;  /* 0x0000001f0000780c */ /* 0x000fe40003f64270 */
[----:B------:R-:W-:Y:S01]  /*5de0*/  ISETP.GE.AND P4, PT, R47, R0, PT ;  /* 0x000000002f00720c */ /* 0x000fe20003f86270 */
[----:B------:R-:W-:Y:S01]  /*5df0*/  IMAD.MOV.U32 R47, RZ, RZ, c[0x0][0x188] ;  /* 0x00006200ff2f7624 */ /* 0x000fe200078e00ff */
[----:B------:R-:W-:Y:S01]  /*5e00*/  SHF.R.S32.HI R60, RZ, 0x1f, R61 ;  /* 0x0000001fff3c7819 */ /* 0x000fe2000001143d */
[----:B------:R-:W-:Y:S01]  /*5e10*/  IMAD.MOV.U32 R106, RZ, RZ, c[0x0][0x188] ;  /* 0x00006200ff6a7624 */ /* 0x000fe200078e00ff */
[----:B------:R-:W-:Y:S01]  /*5e20*/  ISETP.NE.U32.AND P2, PT, R40, RZ, PT ;  /* 0x000000ff2800720c */ /* 0x000fe20003f45070 */
[----:B------:R-:W-:Y:S01]  /*5e30*/  IMAD R47, R47, 0x1b, RZ ;  /* 0x0000001b2f2f7824 */ /* 0x000fe200078e02ff */
[----:B------:R-:W-:Y:S01]  /*5e40*/  SEL R40, RZ, 0x4, !P3 ;  /* 0x00000004ff287807 */ /* 0x000fe20005800000 */
[----:B------:R3:W-:Y:S01]  /*5e50*/  LDGSTS.E [R46+0x9800], [R8.64], P1 ;  /* 0x09800000082e7fae */ /* 0x0007e20008921844 */
[----:B--2---:R-:W-:-:S02]  /*5e60*/  LEA R10, P0, R61, R2, 0x2 ;  /* 0x000000023d0a7211 */ /* 0x004fc400078010ff */
[----:B------:R-:W-:Y:S02]  /*5e70*/  SHF.L.U64.HI R60, R61, 0x2, R60 ;  /* 0x000000023d3c7819 */ /* 0x000fe4000001023c */
[----:B------:R-:W-:Y:S02]  /*5e80*/  SEL R41, R41, RZ, !P5 ;  /* 0x000000ff29297207 */ /* 0x000fe40006800000 */
[----:B------:R-:W-:Y:S01]  /*5e90*/  SEL R40, R40, RZ, !P5 ;  /* 0x000000ff28287207 */ /* 0x000fe20006800000 */
[----:B------:R-:W-:Y:S01]  /*5ea0*/  IMAD.X R11, R3, 0x1, R60, P0 ;  /* 0x00000001030b7824 */ /* 0x000fe200000e063c */
[----:B------:R-:W-:Y:S01]  /*5eb0*/  SHF.R.S32.HI R60, RZ, 0x1f, R47 ;  /* 0x0000001fff3c7819 */ /* 0x000fe2000001142f */
[----:B------:R-:W-:Y:S01]  /*5ec0*/  IMAD R106, R106, 0x1f, RZ ;  /* 0x0000001f6a6a7824 */ /* 0x000fe200078e02ff */
[----:B-1----:R-:W-:Y:S02]  /*5ed0*/  SEL R44, RZ, 0x4, P4 ;  /* 0x00000004ff2c7807 */ /* 0x002fe40002000000 */
[----:B------:R-:W-:Y:S01]  /*5ee0*/  ISETP.NE.U32.AND P3, PT, R41, RZ, PT ;  /* 0x000000ff2900720c */ /* 0x000fe20003f65070 */
[----:B------:R1:W-:Y:S01]  /*5ef0*/  LDGSTS.E [R46+0xb800], [R10.64], P2 ;  /* 0x0b8000000a2e7fae */ /* 0x0003e20009121844 */
[----:B------:R-:W-:-:S02]  /*5f00*/  ISETP.NE.U32.AND P4, PT, R40, RZ, PT ;  /* 0x000000ff2800720c */ /* 0x000fc40003f85070 */
[----:B------:R-:W-:Y:S01]  /*5f10*/  HMMA.1688.F32.TF32 R40, R16, R42, R12 ;  /* 0x0000002a1028723c */ /* 0x000fe2000008100c */
[----:B------:R-:W-:-:S06]  /*5f20*/  SHF.L.U64.HI R60, R47, 0x2, R60 ;  /* 0x000000022f3c7819 */ /* 0x000fcc000001023c */
[-C--:B------:R-:W-:Y:S02]  /*5f30*/  LEA R12, P6, R47, R2.reuse, 0x2 ;  /* 0x000000022f0c7211 */ /* 0x080fe400078c10ff */
[----:B------:R-:W-:Y:S02]  /*5f40*/  SHF.R.S32.HI R47, RZ, 0x1f, R106 ;  /* 0x0000001fff2f7819 */ /* 0x000fe4000001146a */
[C---:B------:R-:W-:Y:S02]  /*5f50*/  LEA R14, P0, R106.reuse, R2, 0x2 ;  /* 0x000000026a0e7211 */ /* 0x040fe400078010ff */
[----:B------:R-:W-:Y:S02]  /*5f60*/  SHF.L.U64.HI R47, R106, 0x2, R47 ;  /* 0x000000026a2f7819 */ /* 0x000fe4000001022f */
[----:B------:R-:W2:Y:S01]  /*5f70*/  S2R R106, SR_TID.X ;  /* 0x00000000006a7919 */ /* 0x000ea20000002100 */
[C---:B------:R-:W-:Y:S02]  /*5f80*/  IMAD.X R13, R3.reuse, 0x1, R60, P6 ;  /* 0x00000001030d7824 */ /* 0x040fe400030e063c */
[----:B------:R-:W-:Y:S01]  /*5f90*/  IMAD.X R15, R3, 0x1, R47, P0 ;  /* 0x00000001030f7824 */ /* 0x000fe200000e062f */
[----:B---3--:R-:W-:-:S02]  /*5fa0*/  IADD3 R8, P0, R114, R124, RZ ;  /* 0x0000007c72087210 */ /* 0x008fc40007f1e0ff */
[----:B------:R-:W-:Y:S01]  /*5fb0*/  SEL R44, R44, RZ, !P5 ;  /* 0x000000ff2c2c7207 */ /* 0x000fe20006800000 */
[----:B------:R3:W-:Y:S01]  /*5fc0*/  LDGSTS.E [R46+0xd800], [R12.64], P3 ;  /* 0x0d8000000c2e7fae */ /* 0x0007e20009921844 */
[C---:B------:R-:W-:Y:S01]  /*5fd0*/  HMMA.1688.F32.TF32 R52, R92.reuse, R6, R52 ;  /* 0x000000065c34723c */ /* 0x040fe20000081034 */
[----:B------:R-:W-:Y:S01]  /*5fe0*/  IMAD.X R9, R123, 0x1, R115, P0 ;  /* 0x000000017b097824 */ /* 0x000fe200000e0673 */
[----:B------:R-:W-:Y:S01]  /*5ff0*/  ISETP.NE.U32.AND P5, PT, R44, RZ, PT ;  /* 0x000000ff2c00720c */ /* 0x000fe20003fa5070 */
[----:B------:R4:W-:Y:S01]  /*6000*/  LDGSTS.E [R46+0xf800], [R14.64], P4 ;  /* 0x0f8000000e2e7fae */ /* 0x0009e2000a121844 */
[----:B------:R-:W-:Y:S01]  /*6010*/  IADD3 R113, R113, 0x1, RZ ;  /* 0x0000000171717810 */ /* 0x000fe20007ffe0ff */
[----:B------:R-:W-:Y:S01]  /*6020*/  IMAD.MOV.U32 R44, RZ, RZ, c[0x0][0x188] ;  /* 0x00006200ff2c7624 */ /* 0x000fe200078e00ff */
[----:B-1----:R-:W-:Y:S01]  /*6030*/  IADD3 R10, P1, R114, R122, RZ ;  /* 0x0000007a720a7210 */ /* 0x002fe20007f3e0ff */
[----:B------:R-:W0:Y:S01]  /*6040*/  LDGDEPBAR ;  /* 0x00000000000079af */ /* 0x000e220000000000 */
[----:B------:R-:W-:Y:S01]  /*6050*/  HMMA.1688.F32.TF32 R92, R92, R74, R68 ;  /* 0x0000004a5c5c723c */ /* 0x000fe20000081044 */
[----:B--2---:R-:W-:-:S04]  /*6060*/  SHF.R.U32.HI R45, RZ, 0x1, R106 ;  /* 0x00000001ff2d7819 */ /* 0x004fc8000001166a */
[----:B------:R-:W-:-:S03]  /*6070*/  LOP3.LUT R45, R107, 0x70, R45, 0x78, !PT ;  /* 0x000000706b2d7812 */ /* 0x000fc600078e782d */
[----:B------:R-:W-:Y:S01]  /*6080*/  HMMA.1688.F32.TF32 R4, R16, R6, R96 ;  /* 0x000000061004723c */ /* 0x000fe20000081060 */
[C---:B----4-:R-:W-:Y:S02]  /*6090*/  IADD3 R14, P0, R114.reuse, R118, RZ ;  /* 0x00000076720e7210 */ /* 0x050fe40007f1e0ff */
[----:B---3--:R-:W-:-:S05]  /*60a0*/  IADD3 R12, P2, R114, R120, RZ ;  /* 0x00000078720c7210 */ /* 0x008fca0007f5e0ff */
[----:B------:R-:W-:Y:S01]  /*60b0*/  HMMA.1688.F32.TF32 R72, R16, R74, R76 ;  /* 0x0000004a1048723c */ /* 0x000fe2000008104c */
[----:B------:R-:W-:Y:S01]  /*60c0*/  IMAD.X R15, R117, 0x1, R115, P0 ;  /* 0x00000001750f7824 */ /* 0x000fe200000e0673 */
[----:B------:R-:W-:-:S05]  /*60d0*/  ISETP.NE.U32.AND P0, PT, R125, R113, PT ;  /* 0x000000717d00720c */ /* 0x000fca0003f05070 */
[----:B------:R-:W-:Y:S02]  /*60e0*/  IMAD R16, R111, 0x2000, R45 ;  /* 0x000020006f107824 */ /* 0x000fe400078e022d */
[----:B------:R-:W-:Y:S02]  /*60f0*/  IMAD.MOV.U32 R45, RZ, RZ, c[0x0][0x18c] ;  /* 0x00006300ff2d7624 */ /* 0x000fe400078e00ff */
[----:B------:R-:W-:Y:S01]  /*6100*/  IMAD.SHL.U32 R44, R44, 0x20, RZ ;  /* 0x000000202c2c7824 */ /* 0x000fe200078e00ff */
[----:B------:R1:W-:Y:S01]  /*6110*/  LDGSTS.E [R16+0x20000], [R8.64], P5 ;  /* 0x2000000008107fae */ /* 0x0003e2000a921844 */
[----:B------:R-:W-:Y:S02]  /*6120*/  IMAD.SHL.U32 R45, R45, 0x20, RZ ;  /* 0x000000202d2d7824 */ /* 0x000fe400078e00ff */
[--C-:B------:R-:W-:Y:S02]  /*6130*/  IMAD.X R11, R121, 0x1, R115.reuse, P1 ;  /* 0x00000001790b7824 */ /* 0x100fe400008e0673 */
[----:B------:R-:W-:Y:S01]  /*6140*/  IMAD.X R13, R119, 0x1, R115, P2 ;  /* 0x00000001770d7824 */ /* 0x000fe200010e0673 */
[----:B------:R-:W-:Y:S01]  /*6150*/  SHF.R.S32.HI R17, RZ, 0x1f, R44 ;  /* 0x0000001fff117819 */ /* 0x000fe2000001142c */
[----:B------:R-:W-:Y:S01]  /*6160*/  IMAD.SHL.U32 R45, R45, 0x4, RZ ;  /* 0x000000042d2d7824 */ /* 0x000fe200078e00ff */
[----:B------:R1:W-:Y:S02]  /*6170*/  LDGSTS.E [R16+0x20800], [R10.64], P5 ;  /* 0x208000000a107fae */ /* 0x0003e4000a921844 */
[----:B------:R-:W-:-:S02]  /*6180*/  SHF.L.U64.HI R17, R44, 0x2, R17 ;  /* 0x000000022c117819 */ /* 0x000fc40000010211 */
[----:B------:R1:W-:Y:S01]  /*6190*/  LDGSTS.E [R16+0x21000], [R12.64], P5 ;  /* 0x210000000c107fae */ /* 0x0003e2000a921844 */
[-C--:B------:R-:W-:Y:S02]  /*61a0*/  IADD3 R118, P1, R118, R45.reuse, RZ ;  /* 0x0000002d76767210 */ /* 0x080fe40007f3e0ff */
[-C--:B------:R-:W-:Y:S01]  /*61b0*/  IADD3 R120, P2, R120, R45.reuse, RZ ;  /* 0x0000002d78787210 */ /* 0x080fe20007f5e0ff */
[----:B------:R1:W-:Y:S01]  /*61c0*/  LDGSTS.E [R16+0x21800], [R14.64], P5 ;  /* 0x218000000e107fae */ /* 0x0003e2000a921844 */
[-C--:B------:R-:W-:Y:S02]  /*61d0*/  IADD3 R122, P3, R122, R45.reuse, RZ ;  /* 0x0000002d7a7a7210 */ /* 0x080fe40007f7e0ff */
[----:B------:R-:W-:Y:S01]  /*61e0*/  IADD3 R124, P4, R124, R45, RZ ;  /* 0x0000002d7c7c7210 */ /* 0x000fe20007f9e0ff */
[----:B------:R-:W0:Y:S01]  /*61f0*/  LDGDEPBAR ;  /* 0x00000000000079af */ /* 0x000e220000000000 */
[----:B------:R-:W-:Y:S01]  /*6200*/  LEA R2, P5, R44, R2, 0x2 ;  /* 0x000000022c027211 */ /* 0x000fe200078a10ff */
[--C-:B------:R-:W-:Y:S01]  /*6210*/  IMAD.X R117, R117, 0x1, R116.reuse, P1 ;  /* 0x0000000175757824 */ /* 0x100fe200008e0674 */
[----:B------:R-:W-:Y:S01]  /*6220*/  IADD3 R0, R0, -0x20, RZ ;  /* 0xffffffe000007810 */ /* 0x000fe20007ffe0ff */
[----:B------:R-:W-:-:S02]  /*6230*/  IMAD.X R119, R119, 0x1, R116, P2 ;  /* 0x0000000177777824 */ /* 0x000fc400010e0674 */
[--C-:B------:R-:W-:Y:S02]  /*6240*/  IMAD.X R121, R121, 0x1, R116.reuse, P3 ;  /* 0x0000000179797824 */ /* 0x100fe400018e0674 */
[----:B------:R-:W-:Y:S02]  /*6250*/  IMAD.X R123, R123, 0x1, R116, P4 ;  /* 0x000000017b7b7824 */ /* 0x000fe400020e0674 */
[----:B------:R-:W-:Y:S01]  /*6260*/  IMAD.X R3, R3, 0x1, R17, P5 ;  /* 0x0000000103037824 */ /* 0x000fe200028e0611 */
[----:B-1----:R-:W-:Y:S01]  /*6270*/  @!P0 CALL.REL.NOINC `(.L_x_1) ;  /* 0x0000001000008944 */ /* 0x002fe20003c00000 */
[----:B------:R-:W-:Y:S05]  /*6280*/  BRA `(.L_x_2) ;  /* 0xffffdc2000007947 */ /* 0x000fea000383ffff */
.L_x_1:
[----:B--2---:R-:W2:Y:S01]  /*6290*/  LDL.LU R9, [R1+0xc] ;  /* 0x00000c0001097983 */ /* 0x004ea20000300800 */
[----:B------:R-:W-:-:S04]  /*62a0*/  DEPBAR.LE SB0, 0x0 ;  /* 0x000080000000791a */ /* 0x000fc80000000000 */
[----:B------:R-:W3:Y:S04]  /*62b0*/  LDL.LU R46, [R1+0x8] ;  /* 0x00000800012e7983 */ /* 0x000ee80000300800 */
[----:B------:R-:W1:Y:S01]  /*62c0*/  S2R R10, SR_TID.X ;  /* 0x00000000000a7919 */ /* 0x000e620000002100 */
[C---:B------:R-:W-:Y:S02]  /*62d0*/  IADD3 R2, R112.reuse, 0x2, RZ ;  /* 0x0000000270027810 */ /* 0x040fe40007ffe0ff */
[----:B------:R-:W-:Y:S01]  /*62e0*/  IADD3 R8, R112, 0x1, RZ ;  /* 0x0000000170087810 */ /* 0x000fe20007ffe0ff */
[----:B-1----:R-:W-:-:S05]  /*62f0*/  IMAD.SHL.U32 R0, R10, 0x800, RZ ;  /* 0x000008000a007824 */ /* 0x002fca00078e00ff */
[----:B------:R-:W-:Y:S01]  /*6300*/  LOP3.LUT R0, R0, 0xc000, RZ, 0xc0, !PT ;  /* 0x0000c00000007812 */ /* 0x000fe200078ec0ff */
[----:B------:R-:W-:Y:S02]  /*6310*/  IMAD.MOV.U32 R11, RZ, RZ, R57 ;  /* 0x000000ffff0b7224 */ /* 0x000fe400078e0039 */
[----:B------:R-:W-:Y:S02]  /*6320*/  IMAD.MOV.U32 R14, RZ, RZ, R48 ;  /* 0x000000ffff0e7224 */ /* 0x000fe400078e0030 */
[----:B------:R-:W-:Y:S02]  /*6330*/  IMAD.MOV.U32 R15, RZ, RZ, R49 ;  /* 0x000000ffff0f7224 */ /* 0x000fe400078e0031 */
[----:B------:R-:W-:Y:S02]  /*6340*/  IMAD.MOV.U32 R18, RZ, RZ, R28 ;  /* 0x000000ffff127224 */ /* 0x000fe400078e001c */
[----:B------:R-:W-:Y:S02]  /*6350*/  IMAD.MOV.U32 R19, RZ, RZ, R29 ;  /* 0x000000ffff137224 */ /* 0x000fe400078e001d */
[----:B------:R-:W-:-:S02]  /*6360*/  IMAD.MOV.U32 R57, RZ, RZ, R67 ;  /* 0x000000ffff397224 */ /* 0x000fc400078e0043 */
        /* <DEDUP_REMOVED lines=17> */
[----:B------:R-:W-:Y:S01]  /*6480*/  IMAD.MOV.U32 R63, RZ, RZ, R73 ;  /* 0x000000ffff3f7224 */ /* 0x000fe200078e0049 */
[----:B------:R-:W-:Y:S01]  /*6490*/  BAR.SYNC.DEFER_BLOCKING 0x0 ;  /* 0x0000000000007b1d */ /* 0x000fe20000010000 */
[----:B--2---:R-:W-:Y:S01]  /*64a0*/  LOP3.LUT R3, R0, 0x60, R9, 0xf8, !PT ;  /* 0x0000006000037812 */ /* 0x004fe200078ef809 */
[----:B------:R-:W-:Y:S01]  /*64b0*/  IMAD.SHL.U32 R0, R10, 0x4, RZ ;  /* 0x000000040a007824 */ /* 0x000fe200078e00ff */
[----:B---3--:R-:W-:-:S04]  /*64c0*/  ISETP.GE.AND P0, PT, R46, c[0x0][0x178], PT ;  /* 0x00005e002e007a0c */ /* 0x008fc80003f06270 */
[----:B------:R-:W-:Y:S02]  /*64d0*/  ISETP.LT.AND P5, PT, R2, c[0x0][0x17c], !P0 ;  /* 0x00005f0002007a0c */ /* 0x000fe400047a1270 */
[----:B------:R-:W-:Y:S01]  /*64e0*/  LOP3.LUT R2, R3, 0x770, R0, 0x78, !PT ;  /* 0x0000077003027812 */ /* 0x000fe200078e7800 */
[C---:B------:R-:W-:Y:S02]  /*64f0*/  IMAD.SHL.U32 R3, R10.reuse, 0x2000, RZ ;  /* 0x000020000a037824 */ /* 0x040fe400078e00ff */
[----:B------:R-:W-:Y:S01]  /*6500*/  IMAD.SHL.U32 R0, R10, 0x100, RZ ;  /* 0x000001000a007824 */ /* 0x000fe200078e00ff */
[----:B------:R-:W-:Y:S02]  /*6510*/  ISETP.LT.AND P3, PT, R8, c[0x0][0x17c], !P0 ;  /* 0x00005f0008007a0c */ /* 0x000fe40004761270 */
[----:B------:R-:W-:Y:S02]  /*6520*/  LOP3.LUT R3, R3, 0xc000, RZ, 0xc0, !PT ;  /* 0x0000c00003037812 */ /* 0x000fe400078ec0ff */
[----:B------:R-:W-:-:S02]  /*6530*/  LOP3.LUT R10, R10, 0x1ff, RZ, 0xc0, !PT ;  /* 0x000001ff0a0a7812 */ /* 0x000fc400078ec0ff */
[C---:B------:R-:W-:Y:S02]  /*6540*/  IADD3 R9, R112.reuse, 0x3, RZ ;  /* 0x0000000370097810 */ /* 0x040fe40007ffe0ff */
[----:B------:R-:W-:Y:S02]  /*6550*/  IADD3 R8, R112, 0x4, RZ ;  /* 0x0000000470087810 */ /* 0x000fe40007ffe0ff */
[----:B------:R-:W-:Y:S01]  /*6560*/  LOP3.LUT R45, R0, 0x2000, RZ, 0xc0, !PT ;  /* 0x00002000002d7812 */ /* 0x000fe200078ec0ff */
[----:B------:R-:W-:Y:S01]  /*6570*/  IMAD R0, R10, 0x10, R3 ;  /* 0x000000100a007824 */ /* 0x000fe200078e0203 */
[----:B------:R-:W-:Y:S01]  /*6580*/  ISETP.LT.AND P1, PT, R9, c[0x0][0x17c], !P0 ;  /* 0x00005f0009007a0c */ /* 0x000fe20004721270 */
[----:B------:R-:W-:Y:S01]  /*6590*/  IMAD.MOV.U32 R9, RZ, RZ, R65 ;  /* 0x000000ffff097224 */ /* 0x000fe200078e0041 */
[----:B------:R-:W-:Y:S01]  /*65a0*/  ISETP.LT.AND P4, PT, R8, c[0x0][0x17c], !P0 ;  /* 0x00005f0008007a0c */ /* 0x000fe20004781270 */
[----:B------:R-:W-:Y:S02]  /*65b0*/  IMAD.IADD R45, R45, 0x1, R2 ;  /* 0x000000012d2d7824 */ /* 0x000fe400078e0202 */
[----:B------:R-:W-:-:S02]  /*65c0*/  IMAD.MOV.U32 R8, RZ, RZ, R64 ;  /* 0x000000ffff087224 */ /* 0x000fc400078e0040 */
[----:B------:R-:W-:Y:S02]  /*65d0*/  IMAD.MOV.U32 R10, RZ, RZ, R56 ;  /* 0x000000ffff0a7224 */ /* 0x000fe400078e0038 */
[----:B------:R-:W-:-:S03]  /*65e0*/  IMAD.MOV.U32 R56, RZ, RZ, R66 ;  /* 0x000000ffff387224 */ /* 0x000fc600078e0042 */
[----:B------:R1:W-:Y:S04]  /*65f0*/  STS.128 [R45], R8 ;  /* 0x000000082d007388 */ /* 0x0003e80000000c00 */
[----:B------:R-:W-:Y:S04]  /*6600*/  STS.128 [R45+0x80], R56 ;  /* 0x000080382d007388 */ /* 0x000fe80000000c00 */
[----:B------:R-:W-:Y:S01]  /*6610*/  STS.128 [R45+0x800], R12 ;  /* 0x0008000c2d007388 */ /* 0x000fe20000000c00 */
[----:B-1----:R-:W-:Y:S02]  /*6620*/  IMAD.MOV.U32 R10, RZ, RZ, R36 ;  /* 0x000000ffff0a7224 */ /* 0x002fe400078e0024 */
[----:B------:R-:W-:-:S02]  /*6630*/  IMAD.MOV.U32 R11, RZ, RZ, R37 ;  /* 0x000000ffff0b7224 */ /* 0x000fc400078e0025 */
[----:B------:R-:W-:Y:S02]  /*6640*/  IMAD.MOV.U32 R8, RZ, RZ, R4 ;  /* 0x000000ffff087224 */ /* 0x000fe400078e0004 */
[----:B------:R-:W-:Y:S02]  /*6650*/  IMAD.MOV.U32 R9, RZ, RZ, R5 ;  /* 0x000000ffff097224 */ /* 0x000fe400078e0005 */
[----:B------:R-:W-:Y:S02]  /*6660*/  IMAD.MOV.U32 R36, RZ, RZ, R6 ;  /* 0x000000ffff247224 */ /* 0x000fe400078e0006 */
[----:B------:R-:W-:Y:S01]  /*6670*/  IMAD.MOV.U32 R37, RZ, RZ, R7 ;  /* 0x000000ffff257224 */ /* 0x000fe200078e0007 */
[----:B------:R1:W-:Y:S04]  /*6680*/  STS.128 [R45+0x880], R48 ;  /* 0x000880302d007388 */ /* 0x0003e80000000c00 */
[----:B------:R-:W-:Y:S04]  /*6690*/  STS.128 [R45+0x1000], R16 ;  /* 0x001000102d007388 */ /* 0x000fe80000000c00 */
[----:B------:R-:W-:Y:S04]  /*66a0*/  STS.128 [R45+0x1080], R28 ;  /* 0x0010801c2d007388 */ /* 0x000fe80000000c00 */
[----:B------:R-:W-:Y:S04]  /*66b0*/  STS.128 [R45+0x1800], R8 ;  /* 0x001800082d007388 */ /* 0x000fe80000000c00 */
[----:B------:R-:W-:Y:S04]  /*66c0*/  STS.128 [R45+0x1880], R36 ;  /* 0x001880242d007388 */ /* 0x000fe80000000c00 */
[----:B------:R-:W-:Y:S01]  /*66d0*/  BAR.SYNC.DEFER_BLOCKING 0x0 ;  /* 0x0000000000007b1d */ /* 0x000fe20000010000 */
[----:B------:R-:W-:-:S02]  /*66e0*/  LOP3.LUT R44, R0, 0x20, RZ, 0x3c, !PT ;  /* 0x00000020002c7812 */ /* 0x000fc400078e3cff */
[C---:B------:R-:W-:Y:S02]  /*66f0*/  LOP3.LUT R3, R0.reuse, 0x40, RZ, 0x3c, !PT ;  /* 0x0000004000037812 */ /* 0x040fe400078e3cff */
[----:B------:R-:W-:Y:S01]  /*6700*/  LOP3.LUT R2, R0, 0x60, RZ, 0x3c, !PT ;  /* 0x0000006000027812 */ /* 0x000fe200078e3cff */
[----:B-1----:R-:W-:Y:S02]  /*6710*/  IMAD.MOV.U32 R50, RZ, RZ, R92 ;  /* 0x000000ffff327224 */ /* 0x002fe400078e005c */
[----:B------:R-:W-:Y:S02]  /*6720*/  IMAD.MOV.U32 R51, RZ, RZ, R93 ;  /* 0x000000ffff337224 */ /* 0x000fe400078e005d */
[----:B------:R-:W-:Y:S02]  /*6730*/  IMAD.MOV.U32 R48, RZ, RZ, R20 ;  /* 0x000000ffff307224 */ /* 0x000fe400078e0014 */
[----:B------:R-:W-:Y:S02]  /*6740*/  IMAD.MOV.U32 R49, RZ, RZ, R21 ;  /* 0x000000ffff317224 */ /* 0x000fe400078e0015 */
[----:B------:R-:W-:-:S02]  /*6750*/  IMAD.MOV.U32 R92, RZ, RZ, R22 ;  /* 0x000000ffff5c7224 */ /* 0x000fc400078e0016 */
[----:B------:R-:W-:Y:S01]  /*6760*/  IMAD.MOV.U32 R93, RZ, RZ, R23 ;  /* 0x000000ffff5d7224 */ /* 0x000fe200078e0017 */
[----:B------:R-:W1:Y:S04]  /*6770*/  LDS.128 R28, [R0] ;  /* 0x00000000001c7984 */ /* 0x000e680000000c00 */
[----:B------:R-:W-:Y:S04]  /*6780*/  LDS.128 R36, [R0+0x2000] ;  /* 0x0020000000247984 */ /* 0x000fe80000000c00 */
[----:B------:R-:W2:Y:S04]  /*6790*/  LDS.128 R24, [R44] ;  /* 0x000000002c187984 */ /* 0x000ea80000000c00 */
[----:B------:R-:W-:Y:S04]  /*67a0*/  LDS.128 R12, [R44+0x2000] ;  /* 0x002000002c0c7984 */ /* 0x000fe80000000c00 */
[----:B------:R-:W3:Y:S04]  /*67b0*/  LDS.128 R20, [R3] ;  /* 0x0000000003147984 */ /* 0x000ee80000000c00 */
[----:B------:R-:W-:Y:S04]  /*67c0*/  LDS.128 R8, [R3+0x2000] ;  /* 0x0020000003087984 */ /* 0x000fe80000000c00 */
[----:B------:R-:W4:Y:S04]  /*67d0*/  LDS.128 R16, [R2] ;  /* 0x0000000002107984 */ /* 0x000f280000000c00 */
[----:B------:R-:W5:Y:S04]  /*67e0*/  LDS.128 R4, [R2+0x2000] ;  /* 0x0020000002047984 */ /* 0x000f680000000c00 */
[----:B------:R-:W-:Y:S01]  /*67f0*/  BAR.SYNC.DEFER_BLOCKING 0x0 ;  /* 0x0000000000007b1d */ /* 0x000fe20000010000 */
[----:B------:R-:W-:-:S02]  /*6800*/  IMAD.MOV.U32 R58, RZ, RZ, R80 ;  /* 0x000000ffff3a7224 */ /* 0x000fc400078e0050 */
[----:B------:R-:W-:Y:S02]  /*6810*/  IMAD.MOV.U32 R59, RZ, RZ, R81 ;  /* 0x000000ffff3b7224 */ /* 0x000fe400078e0051 */
[----:B------:R-:W-:Y:S02]  /*6820*/  IMAD.MOV.U32 R56, RZ, RZ, R32 ;  /* 0x000000ffff387224 */ /* 0x000fe400078e0020 */
[----:B------:R-:W-:Y:S02]  /*6830*/  IMAD.MOV.U32 R57, RZ, RZ, R33 ;  /* 0x000000ffff397224 */ /* 0x000fe400078e0021 */
[----:B------:R-:W-:Y:S02]  /*6840*/  IMAD.MOV.U32 R80, RZ, RZ, R34 ;  /* 0x000000ffff507224 */ /* 0x000fe400078e0022 */
[----:B------:R-:W-:Y:S01]  /*6850*/  IMAD.MOV.U32 R81, RZ, RZ, R35 ;  /* 0x000000ffff517224 */ /* 0x000fe200078e0023 */
[----:B------:R1:W-:Y:S04]  /*6860*/  STS.128 [R45], R52 ;  /* 0x000000342d007388 */ /* 0x0003e80000000c00 */
[----:B------:R-:W-:Y:S04]  /*6870*/  STS.128 [R45+0x80], R100 ;  /* 0x000080642d007388 */ /* 0x000fe80000000c00 */
[----:B------:R-:W-:Y:S01]  /*6880*/  STS.128 [R45+0x800], R48 ;  /* 0x000800302d007388 */ /* 0x000fe20000000c00 */
[----:B-1----:R-:W-:-:S02]  /*6890*/  IMAD.MOV.U32 R52, RZ, RZ, R42 ;  /* 0x000000ffff347224 */ /* 0x002fc400078e002a */
[----:B------:R-:W-:Y:S02]  /*68a0*/  IMAD.MOV.U32 R53, RZ, RZ, R43 ;  /* 0x000000ffff357224 */ /* 0x000fe400078e002b */
[----:B------:R-:W-:Y:S02]  /*68b0*/  IMAD.MOV.U32 R54, RZ, RZ, R74 ;  /* 0x000000ffff367224 */ /* 0x000fe400078e004a */
[----:B------:R-:W-:Y:S01]  /*68c0*/  IMAD.MOV.U32 R55, RZ, RZ, R75 ;  /* 0x000000ffff377224 */ /* 0x000fe200078e004b */
[----:B------:R-:W-:Y:S04]  /*68d0*/  STS.128 [R45+0x880], R92 ;  /* 0x0008805c2d007388 */ /* 0x000fe80000000c00 */
[----:B------:R-:W-:Y:S04]  /*68e0*/  STS.128 [R45+0x1000], R56 ;  /* 0x001000382d007388 */ /* 0x000fe80000000c00 */
[----:B------:R-:W-:Y:S04]  /*68f0*/  STS.128 [R45+0x1080], R80 ;  /* 0x001080502d007388 */ /* 0x000fe80000000c00 */
[----:B------:R-:W-:Y:S04]  /*6900*/  STS.128 [R45+0x1800], R60 ;  /* 0x0018003c2d007388 */ /* 0x000fe80000000c00 */
[----:B------:R1:W-:Y:S01]  /*6910*/  STS.128 [R45+0x1880], R52 ;  /* 0x001880342d007388 */ /* 0x0003e20000000c00 */
[----:B------:R-:W-:-:S03]  /*6920*/  IMAD R33, R46, c[0x0][0x194], RZ ;  /* 0x000065002e217a24 */ /* 0x000fc600078e02ff */
[----:B------:R-:W-:Y:S01]  /*6930*/  BAR.SYNC.DEFER_BLOCKING 0x0 ;  /* 0x0000000000007b1d */ /* 0x000fe20000010000 */
[C---:B------:R-:W-:Y:S01]  /*6940*/  IMAD R35, R112.reuse, c[0x0][0x198], RZ ;  /* 0x0000660070237a24 */ /* 0x040fe200078e02ff */
[C---:B------:R-:W-:Y:S02]  /*6950*/  LEA R32, P6, R33.reuse, c[0x0][0x170], 0x2 ;  /* 0x00005c0021207a11 */ /* 0x040fe400078c10ff */
[----:B------:R-:W-:Y:S02]  /*6960*/  ISETP.LT.AND P2, PT, R112, c[0x0][0x17c], !P0 ;  /* 0x00005f0070007a0c */ /* 0x000fe40004741270 */
[----:B------:R-:W-:Y:S02]  /*6970*/  LEA.HI.X.SX32 R33, R33, c[0x0][0x174], 0x2, P6 ;  /* 0x00005d0021217a11 */ /* 0x000fe400030f16ff */
[C---:B------:R-:W-:Y:S02]  /*6980*/  LEA R34, P6, R35.reuse, R32, 0x2 ;  /* 0x0000002023227211 */ /* 0x040fe400078c10ff */
[----:B------:R-:W-:-:S02]  /*6990*/  IADD3 R41, R35, c[0x0][0x198], RZ ;  /* 0x0000660023297a10 */ /* 0x000fc40007ffe0ff */
[-C--:B------:R-:W-:Y:S02]  /*69a0*/  LEA.HI.X.SX32 R35, R35, R33.reuse, 0x2, P6 ;  /* 0x0000002123237211 */ /* 0x080fe400030f16ff */
[C---:B------:R-:W-:Y:S02]  /*69b0*/  LEA R40, P6, R41.reuse, R32, 0x2 ;  /* 0x0000002029287211 */ /* 0x040fe400078c10ff */
[C---:B------:R-:W-:Y:S02]  /*69c0*/  IADD3 R42, R112.reuse, 0x5, RZ ;  /* 0x00000005702a7810 */ /* 0x040fe40007ffe0ff */
[C---:B------:R-:W-:Y:S02]  /*69d0*/  IADD3 R43, R41.reuse, c[0x0][0x198], RZ ;  /* 0x00006600292b7a10 */ /* 0x040fe40007ffe0ff */
[----:B------:R-:W-:Y:S02]  /*69e0*/  LEA.HI.X.SX32 R41, R41, R33, 0x2, P6 ;  /* 0x0000002129297211 */ /* 0x000fe400030f16ff */
[----:B------:R-:W-:Y:S01]  /*69f0*/  IADD3 R46, R112, 0x6, RZ ;  /* 0x00000006702e7810 */ /* 0x000fe20007ffe0ff */
[----:B------:R1:W-:Y:S01]  /*6a00*/  @P2 STG.E [R34.64], R28 ;  /* 0x0000001c22002986 */ /* 0x0003e2000c101904 */
[----:B------:R-:W-:-:S02]  /*6a10*/  ISETP.LT.AND P2, PT, R42, c[0x0][0x17c], !P0 ;  /* 0x00005f002a007a0c */ /* 0x000fc40004741270 */
[CC--:B------:R-:W-:Y:S02]  /*6a20*/  LEA R42, P6, R43.reuse, R32.reuse, 0x2 ;  /* 0x000000202b2a7211 */ /* 0x0c0fe400078c10ff */
[C---:B------:R-:W-:Y:S01]  /*6a30*/  IADD3 R47, R43.reuse, c[0x0][0x198], RZ ;  /* 0x000066002b2f7a10 */ /* 0x040fe20007ffe0ff */
[----:B------:R-:W-:Y:S01]  /*6a40*/  @P3 STG.E [R40.64], R29 ;  /* 0x0000001d28003986 */ /* 0x000fe2000c101904 */
[----:B------:R-:W-:Y:S02]  /*6a50*/  LEA.HI.X.SX32 R43, R43, R33, 0x2, P6 ;  /* 0x000000212b2b7211 */ /* 0x000fe400030f16ff */
[----:B------:R-:W-:Y:S02]  /*6a60*/  ISETP.LT.AND P3, PT, R46, c[0x0][0x17c], !P0 ;  /* 0x00005f002e007a0c */ /* 0x000fe40004761270 */
[----:B------:R-:W-:Y:S02]  /*6a70*/  LEA R46, P6, R47, R32, 0x2 ;  /* 0x000000202f2e7211 */ /* 0x000fe400078c10ff */
[----:B-1----:R-:W-:-:S02]  /*6a80*/  IADD3 R45, R112, 0x7, RZ ;  /* 0x00000007702d7810 */ /* 0x002fc40007ffe0ff */
[C---:B------:R-:W-:Y:S01]  /*6a90*/  IADD3 R35, R47.reuse, c[0x0][0x198], RZ ;  /* 0x000066002f237a10 */ /* 0x040fe20007ffe0ff */
[----:B--2---:R1:W-:Y:S01]  /*6aa0*/  @P5 STG.E [R42.64], R24 ;  /* 0x000000182a005986 */ /* 0x0043e2000c101904 */
[-C--:B------:R-:W-:Y:S02]  /*6ab0*/  LEA.HI.X.SX32 R47, R47, R33.reuse, 0x2, P6 ;  /* 0x000000212f2f7211 */ /* 0x080fe400030f16ff */
[----:B------:R-:W-:Y:S02]  /*6ac0*/  ISETP.LT.AND P5, PT, R45, c[0x0][0x17c], !P0 ;  /* 0x00005f002d007a0c */ /* 0x000fe400047a1270 */
[----:B------:R-:W-:Y:S02]  /*6ad0*/  IADD3 R28, R112, 0x8, RZ ;  /* 0x00000008701c7810 */ /* 0x000fe40007ffe0ff */
[C---:B------:R-:W-:Y:S02]  /*6ae0*/  LEA R34, P6, R35.reuse, R32, 0x2 ;  /* 0x0000002023227211 */ /* 0x040fe400078c10ff */
[C---:B------:R-:W-:Y:S01]  /*6af0*/  IADD3 R45, R35.reuse, c[0x0][0x198], RZ ;  /* 0x00006600232d7a10 */ /* 0x040fe20007ffe0ff */
[----:B------:R2:W-:Y:S01]  /*6b00*/  @P1 STG.E [R46.64], R25 ;  /* 0x000000192e001986 */ /* 0x0005e2000c101904 */
[----:B------:R-:W-:-:S02]  /*6b10*/  LEA.HI.X.SX32 R35, R35, R33, 0x2, P6 ;  /* 0x0000002123237211 */ /* 0x000fc400030f16ff */
[----:B------:R-:W-:Y:S02]  /*6b20*/  ISETP.LT.AND P1, PT, R28, c[0x0][0x17c], !P0 ;  /* 0x00005f001c007a0c */ /* 0x000fe40004721270 */
[C---:B------:R-:W-:Y:S02]  /*6b30*/  LEA R28, P6, R45.reuse, R32, 0x2 ;  /* 0x000000202d1c7211 */ /* 0x040fe400078c10ff */
[----:B-1----:R-:W-:Y:S02]  /*6b40*/  IADD3 R24, R112, 0x9, RZ ;  /* 0x0000000970187810 */ /* 0x002fe40007ffe0ff */
[C---:B------:R-:W-:Y:S01]  /*6b50*/  IADD3 R41, R45.reuse, c[0x0][0x198], RZ ;  /* 0x000066002d297a10 */ /* 0x040fe20007ffe0ff */
[----:B---3--:R1:W-:Y:S01]  /*6b60*/  @P4 STG.E [R34.64], R20 ;  /* 0x0000001422004986 */ /* 0x0083e2000c101904 */
[----:B------:R-:W-:Y:S02]  /*6b70*/  LEA.HI.X.SX32 R29, R45, R33, 0x2, P6 ;  /* 0x000000212d1d7211 */ /* 0x000fe400030f16ff */
[----:B------:R-:W-:-:S02]  /*6b80*/  ISETP.LT.AND P4, PT, R24, c[0x0][0x17c], !P0 ;  /* 0x00005f0018007a0c */ /* 0x000fc40004781270 */
[----:B------:R-:W-:Y:S02]  /*6b90*/  IADD3 R24, R112, 0xa, RZ ;  /* 0x0000000a70187810 */ /* 0x000fe40007ffe0ff */
[CC--:B------:R-:W-:Y:S02]  /*6ba0*/  LEA R40, P6, R41.reuse, R32.reuse, 0x2 ;  /* 0x0000002029287211 */ /* 0x0c0fe400078c10ff */
[C---:B--2---:R-:W-:Y:S01]  /*6bb0*/  IADD3 R25, R41.reuse, c[0x0][0x198], RZ ;  /* 0x0000660029197a10 */ /* 0x044fe20007ffe0ff */
[----:B------:R2:W-:Y:S01]  /*6bc0*/  @P2 STG.E [R28.64], R21 ;  /* 0x000000151c002986 */ /* 0x0005e2000c101904 */
[----:B------:R-:W-:Y:S02]  /*6bd0*/  LEA.HI.X.SX32 R41, R41, R33, 0x2, P6 ;  /* 0x0000002129297211 */ /* 0x000fe400030f16ff */
[----:B------:R-:W-:Y:S02]  /*6be0*/  ISETP.LT.AND P2, PT, R24, c[0x0][0x17c], !P0 ;  /* 0x00005f0018007a0c */ /* 0x000fe40004741270 */
[----:B------:R-:W-:-:S02]  /*6bf0*/  LEA R24, P6, R25, R32, 0x2 ;  /* 0x0000002019187211 */ /* 0x000fc400078c10ff */
[C---:B------:R-:W-:Y:S02]  /*6c00*/  IADD3 R43, R25.reuse, c[0x0][0x198], RZ ;  /* 0x00006600192b7a10 */ /* 0x040fe40007ffe0ff */
[-C--:B------:R-:W-:Y:S02]  /*6c10*/  LEA.HI.X.SX32 R25, R25, R33.reuse, 0x2, P6 ;  /* 0x0000002119197211 */ /* 0x080fe400030f16ff */
[C---:B-1----:R-:W-:Y:S02]  /*6c20*/  LEA R34, P6, R43.reuse, R32, 0x2 ;  /* 0x000000202b227211 */ /* 0x042fe400078c10ff */
[----:B------:R-:W-:Y:S01]  /*6c30*/  IADD3 R20, R112, 0xc, RZ ;  /* 0x0000000c70147810 */ /* 0x000fe20007ffe0ff */
[----:B----4-:R1:W-:Y:S01]  /*6c40*/  @P3 STG.E [R40.64], R16 ;  /* 0x0000001028003986 */ /* 0x0103e2000c101904 */
[C---:B--2---:R-:W-:Y:S02]  /*6c50*/  IADD3 R21, R43.reuse, c[0x0][0x198], RZ ;  /* 0x000066002b157a10 */ /* 0x044fe40007ffe0ff */
[----:B------:R-:W-:Y:S01]  /*6c60*/  LEA.HI.X.SX32 R35, R43, R33, 0x2, P6 ;  /* 0x000000212b237211 */ /* 0x000fe200030f16ff */
[----:B------:R2:W-:Y:S01]  /*6c70*/  @P5 STG.E [R24.64], R17 ;  /* 0x0000001118005986 */ /* 0x0005e2000c101904 */
[----:B------:R-:W-:-:S02]  /*6c80*/  ISETP.LT.AND P5, PT, R20, c[0x0][0x17c], !P0 ;  /* 0x00005f0014007a0c */ /* 0x000fc400047a1270 */
[----:B------:R-:W-:Y:S02]  /*6c90*/  IADD3 R28, R112, 0xd, RZ ;  /* 0x0000000d701c7810 */ /* 0x000fe40007ffe0ff */
[CC--:B------:R-:W-:Y:S02]  /*6ca0*/  LEA R20, P6, R21.reuse, R32.reuse, 0x2 ;  /* 0x0000002015147211 */ /* 0x0c0fe400078c10ff */
[C---:B------:R-:W-:Y:S01]  /*6cb0*/  IADD3 R29, R21.reuse, c[0x0][0x198], RZ ;  /* 0x00006600151d7a10 */ /* 0x040fe20007ffe0ff */
[----:B------:R-:W-:Y:S01]  /*6cc0*/  @P1 STG.E [R34.64], R36 ;  /* 0x0000002422001986 */ /* 0x000fe2000c101904 */
[----:B------:R-:W-:Y:S02]  /*6cd0*/  LEA.HI.X.SX32 R21, R21, R33, 0x2, P6 ;  /* 0x0000002115157211 */ /* 0x000fe400030f16ff */
[----:B------:R-:W-:Y:S02]  /*6ce0*/  ISETP.LT.AND P1, PT, R28, c[0x0][0x17c], !P0 ;  /* 0x00005f001c007a0c */ /* 0x000fe40004721270 */
[----:B------:R-:W-:-:S02]  /*6cf0*/  LEA R28, P6, R29, R32, 0x2 ;  /* 0x000000201d1c7211 */ /* 0x000fc400078c10ff */
[C---:B-1----:R-:W-:Y:S02]  /*6d00*/  IADD3 R16, R112.reuse, 0xe, RZ ;  /* 0x0000000e70107810 */ /* 0x042fe40007ffe0ff */
[C---:B------:R-:W-:Y:S01]  /*6d10*/  IADD3 R40, R29.reuse, c[0x0][0x198], RZ ;  /* 0x000066001d287a10 */ /* 0x040fe20007ffe0ff */
[----:B------:R1:W-:Y:S01]  /*6d20*/  @P4 STG.E [R20.64], R37 ;  /* 0x0000002514004986 */ /* 0x0003e2000c101904 */
[----:B------:R-:W-:Y:S02]  /*6d30*/  LEA.HI.X.SX32 R29, R29, R33, 0x2, P6 ;  /* 0x000000211d1d7211 */ /* 0x000fe400030f16ff */
[----:B------:R-:W-:Y:S02]  /*6d40*/  IADD3 R42, R112, 0xb, RZ ;  /* 0x0000000b702a7810 */ /* 0x000fe40007ffe0ff */
[----:B------:R-:W-:Y:S02]  /*6d50*/  ISETP.LT.AND P4, PT, R16, c[0x0][0x17c], !P0 ;  /* 0x00005f0010007a0c */ /* 0x000fe40004781270 */
[----:B------:R-:W-:-:S02]  /*6d60*/  LEA R16, P6, R40, R32, 0x2 ;  /* 0x0000002028107211 */ /* 0x000fc400078c10ff */
[----:B--2---:R-:W-:Y:S02]  /*6d70*/  IADD3 R24, R112, 0xf, RZ ;  /* 0x0000000f70187810 */ /* 0x004fe40007ffe0ff */
[----:B------:R-:W-:Y:S01]  /*6d80*/  IADD3 R25, R40, c[0x0][0x198], RZ ;  /* 0x0000660028197a10 */ /* 0x000fe20007ffe0ff */
[----:B------:R2:W-:Y:S01]  /*6d90*/  @P2 STG.E [R28.64], R12 ;  /* 0x0000000c1c002986 */ /* 0x0005e2000c101904 */
[----:B------:R-:W-:Y:S02]  /*6da0*/  ISETP.LT.AND P3, PT, R42, c[0x0][0x17c], !P0 ;  /* 0x00005f002a007a0c */ /* 0x000fe40004761270 */
[----:B------:R-:W-:Y:S02]  /*6db0*/  LEA.HI.X.SX32 R17, R40, R33, 0x2, P6 ;  /* 0x0000002128117211 */ /* 0x000fe400030f16ff */
[----:B------:R-:W-:Y:S02]  /*6dc0*/  ISETP.LT.AND P2, PT, R24, c[0x0][0x17c], !P0 ;  /* 0x00005f0018007a0c */ /* 0x000fe40004741270 */
[----:B------:R-:W-:-:S02]  /*6dd0*/  LEA R24, P6, R25, R32, 0x2 ;  /* 0x0000002019187211 */ /* 0x000fc400078c10ff */
[C---:B-1----:R-:W-:Y:S02]  /*6de0*/  IADD3 R21, R25.reuse, c[0x0][0x198], RZ ;  /* 0x0000660019157a10 */ /* 0x042fe40007ffe0ff */
[-C--:B------:R-:W-:Y:S02]  /*6df0*/  LEA.HI.X.SX32 R25, R25, R33.reuse, 0x2, P6 ;  /* 0x0000002119197211 */ /* 0x080fe400030f16ff */
[CC--:B------:R-:W-:Y:S02]  /*6e00*/  LEA R20, P6, R21.reuse, R32.reuse, 0x2 ;  /* 0x0000002015147211 */ /* 0x0c0fe400078c10ff */
[C---:B------:R-:W-:Y:S02]  /*6e10*/  IADD3 R35, R21.reuse, c[0x0][0x198], RZ ;  /* 0x0000660015237a10 */ /* 0x040fe40007ffe0ff */
[----:B------:R-:W-:Y:S01]  /*6e20*/  LEA.HI.X.SX32 R21, R21, R33, 0x2, P6 ;  /* 0x0000002115157211 */ /* 0x000fe200030f16ff */
[----:B------:R1:W-:Y:S01]  /*6e30*/  @P3 STG.E [R16.64], R13 ;  /* 0x0000000d10003986 */ /* 0x0003e2000c101904 */
[----:B--2---:R-:W-:-:S02]  /*6e40*/  LEA R28, P6, R35, R32, 0x2 ;  /* 0x00000020231c7211 */ /* 0x004fc400078c10ff */
[C---:B------:R-:W-:Y:S01]  /*6e50*/  IADD3 R12, R112.reuse, 0x12, RZ ;  /* 0x00000012700c7810 */ /* 0x040fe20007ffe0ff */
[----:B------:R2:W-:Y:S01]  /*6e60*/  @P5 STG.E [R24.64], R8 ;  /* 0x0000000818005986 */ /* 0x0005e2000c101904 */
[----:B------:R-:W-:Y:S02]  /*6e70*/  IADD3 R34, R112, 0x10, RZ ;  /* 0x0000001070227810 */ /* 0x000fe40007ffe0ff */
[C---:B------:R-:W-:Y:S01]  /*6e80*/  LEA.HI.X.SX32 R29, R35.reuse, R33, 0x2, P6 ;  /* 0x00000021231d7211 */ /* 0x040fe200030f16ff */
[----:B------:R-:W-:Y:S01]  /*6e90*/  @P1 STG.E [R20.64], R9 ;  /* 0x0000000914001986 */ /* 0x000fe2000c101904 */
[----:B------:R-:W-:Y:S02]  /*6ea0*/  ISETP.LT.AND P1, PT, R12, c[0x0][0x17c], !P0 ;  /* 0x00005f000c007a0c */ /* 0x000fe40004721270 */
[----:B-1----:R-:W-:Y:S02]  /*6eb0*/  IADD3 R13, R35, c[0x0][0x198], RZ ;  /* 0x00006600230d7a10 */ /* 0x002fe40007ffe0ff */
[----:B------:R-:W-:-:S02]  /*6ec0*/  IADD3 R16, R112, 0x13, RZ ;  /* 0x0000001370107810 */ /* 0x000fc40007ffe0ff */
[C---:B------:R-:W-:Y:S02]  /*6ed0*/  LEA R12, P6, R13.reuse, R32, 0x2 ;  /* 0x000000200d0c7211 */ /* 0x040fe400078c10ff */
[----:B------:R-:W-:Y:S02]  /*6ee0*/  ISETP.LT.AND P3, PT, R34, c[0x0][0x17c], !P0 ;  /* 0x00005f0022007a0c */ /* 0x000fe40004761270 */
[C---:B------:R-:W-:Y:S01]  /*6ef0*/  IADD3 R17, R13.reuse, c[0x0][0x198], RZ ;  /* 0x000066000d117a10 */ /* 0x040fe20007ffe0ff */
[----:B-----5:R1:W-:Y:S01]  /*6f00*/  @P4 STG.E [R28.64], R4 ;  /* 0x000000041c004986 */ /* 0x0203e2000c101904 */
[----:B------:R-:W-:Y:S02]  /*6f10*/  IADD3 R34, R112, 0x11, RZ ;  /* 0x0000001170227810 */ /* 0x000fe40007ffe0ff */
[----:B------:R-:W-:Y:S02]  /*6f20*/  LEA.HI.X.SX32 R13, R13, R33, 0x2, P6 ;  /* 0x000000210d0d7211 */ /* 0x000fe400030f16ff */
[----:B------:R-:W-:-:S02]  /*6f30*/  ISETP.LT.AND P4, PT, R16, c[0x0][0x17c], !P0 ;  /* 0x00005f0010007a0c */ /* 0x000fc40004781270 */
[----:B--2---:R-:W-:Y:S02]  /*6f40*/  IADD3 R8, R112, 0x14, RZ ;  /* 0x0000001470087810 */ /* 0x004fe40007ffe0ff */
[C---:B------:R-:W-:Y:S02]  /*6f50*/  LEA R16, P6, R17.reuse, R32, 0x2 ;  /* 0x0000002011107211 */ /* 0x040fe400078c10ff */
[----:B------:R-:W-:Y:S02]  /*6f60*/  ISETP.LT.AND P5, PT, R34, c[0x0][0x17c], !P0 ;  /* 0x00005f0022007a0c */ /* 0x000fe400047a1270 */
[C---:B------:R-:W-:Y:S01]  /*6f70*/  IADD3 R24, R17.reuse, c[0x0][0x198], RZ ;  /* 0x0000660011187a10 */ /* 0x040fe20007ffe0ff */
[----:B------:R2:W-:Y:S01]  /*6f80*/  @P2 STG.E [R12.64], R5 ;  /* 0x000000050c002986 */ /* 0x0005e2000c101904 */
[----:B------:R-:W-:Y:S02]  /*6f90*/  LEA.HI.X.SX32 R17, R17, R33, 0x2, P6 ;  /* 0x0000002111117211 */ /* 0x000fe400030f16ff */
[----:B------:R-:W-:-:S02]  /*6fa0*/  ISETP.LT.AND P2, PT, R8, c[0x0][0x17c], !P0 ;  /* 0x00005f0008007a0c */ /* 0x000fc40004741270 */
[-C--:B------:R-:W-:Y:S02]  /*6fb0*/  LEA R8, P6, R24, R32.reuse, 0x2 ;  /* 0x0000002018087211 */ /* 0x080fe400078c10ff */
[----:B-1----:R-:W-:Y:S02]  /*6fc0*/  IADD3 R4, R112, 0x15, RZ ;  /* 0x0000001570047810 */ /* 0x002fe40007ffe0ff */
[C---:B------:R-:W-:Y:S01]  /*6fd0*/  IADD3 R21, R24.reuse, c[0x0][0x198], RZ ;  /* 0x0000660018157a10 */ /* 0x040fe20007ffe0ff */
[----:B------:R-:W-:Y:S01]  /*6fe0*/  @P3 STG.E [R16.64], R30 ;  /* 0x0000001e10003986 */ /* 0x000fe2000c101904 */
[----:B------:R-:W-:Y:S02]  /*6ff0*/  LEA.HI.X.SX32 R9, R24, R33, 0x2, P6 ;  /* 0x0000002118097211 */ /* 0x000fe400030f16ff */
[----:B------:R-:W-:Y:S02]  /*7000*/  ISETP.LT.AND P3, PT, R4, c[0x0][0x17c], !P0 ;  /* 0x00005f0004007a0c */ /* 0x000fe40004761270 */
[----:B------:R-:W-:-:S02]  /*7010*/  LEA R20, P6, R21, R32, 0x2 ;  /* 0x0000002015147211 */ /* 0x000fc400078c10ff */
[----:B------:R-:W-:Y:S02]  /*7020*/  IADD3 R4, R112, 0x16, RZ ;  /* 0x0000001670047810 */ /* 0x000fe40007ffe0ff */
[C---:B--2---:R-:W-:Y:S01]  /*7030*/  IADD3 R5, R21.reuse, c[0x0][0x198], RZ ;  /* 0x0000660015057a10 */ /* 0x044fe20007ffe0ff */
[----:B------:R1:W-:Y:S01]  /*7040*/  @P5 STG.E [R8.64], R31 ;  /* 0x0000001f08005986 */ /* 0x0003e2000c101904 */
[----:B------:R-:W-:Y:S02]  /*7050*/  LEA.HI.X.SX32 R21, R21, R33, 0x2, P6 ;  /* 0x0000002115157211 */ /* 0x000fe400030f16ff */
[----:B------:R-:W-:Y:S02]  /*7060*/  ISETP.LT.AND P5, PT, R4, c[0x0][0x17c], !P0 ;  /* 0x00005f0004007a0c */ /* 0x000fe400047a1270 */
[----:B------:R-:W-:Y:S02]  /*7070*/  IADD3 R12, R112, 0x17, RZ ;  /* 0x00000017700c7810 */ /* 0x000fe40007ffe0ff */
[----:B------:R-:W-:-:S02]  /*7080*/  LEA R4, P6, R5, R32, 0x2 ;  /* 0x0000002005047211 */ /* 0x000fc400078c10ff */
[C---:B------:R-:W-:Y:S01]  /*7090*/  IADD3 R13, R5.reuse, c[0x0][0x198], RZ ;  /* 0x00006600050d7a10 */ /* 0x040fe20007ffe0ff */
[----:B------:R2:W-:Y:S01]  /*70a0*/  @P1 STG.E [R20.64], R26 ;  /* 0x0000001a14001986 */ /* 0x0005e2000c101904 */
[-C--:B------:R-:W-:Y:S02]  /*70b0*/  LEA.HI.X.SX32 R5, R5, R33.reuse, 0x2, P6 ;  /* 0x0000002105057211 */ /* 0x080fe400030f16ff */
[----:B------:R-:W-:Y:S02]  /*70c0*/  ISETP.LT.AND P1, PT, R12, c[0x0][0x17c], !P0 ;  /* 0x00005f000c007a0c */ /* 0x000fe40004721270 */
[C---:B------:R-:W-:Y:S02]  /*70d0*/  LEA R12, P6, R13.reuse, R32, 0x2 ;  /* 0x000000200d0c7211 */ /* 0x040fe400078c10ff */
[----:B-1----:R-:W-:Y:S02]  /*70e0*/  IADD3 R8, R112, 0x18, RZ ;  /* 0x0000001870087810 */ /* 0x002fe40007ffe0ff */
[C---:B------:R-:W-:Y:S01]  /*70f0*/  IADD3 R9, R13.reuse, c[0x0][0x198], RZ ;  /* 0x000066000d097a10 */ /* 0x040fe20007ffe0ff */
[----:B------:R1:W-:Y:S01]  /*7100*/  @P4 STG.E [R4.64], R27 ;  /* 0x0000001b04004986 */ /* 0x0003e2000c101904 */
[----:B------:R-:W-:-:S02]  /*7110*/  LEA.HI.X.SX32 R13, R13, R33, 0x2, P6 ;  /* 0x000000210d0d7211 */ /* 0x000fc400030f16ff */
[----:B------:R-:W-:Y:S02]  /*7120*/  ISETP.LT.AND P4, PT, R8, c[0x0][0x17c], !P0 ;  /* 0x00005f0008007a0c */ /* 0x000fe40004781270 */
[----:B------:R-:W-:Y:S02]  /*7130*/  IADD3 R16, R112, 0x19, RZ ;  /* 0x0000001970107810 */ /* 0x000fe40007ffe0ff */
[C---:B------:R-:W-:Y:S02]  /*7140*/  LEA R8, P6, R9.reuse, R32, 0x2 ;  /* 0x0000002009087211 */ /* 0x040fe400078c10ff */
[C---:B------:R-:W-:Y:S01]  /*7150*/  IADD3 R17, R9.reuse, c[0x0][0x198], RZ ;  /* 0x0000660009117a10 */ /* 0x040fe20007ffe0ff */
[----:B------:R3:W-:Y:S01]  /*7160*/  @P2 STG.E [R12.64], R22 ;  /* 0x000000160c002986 */ /* 0x0007e2000c101904 */
[----:B------:R-:W-:Y:S02]  /*7170*/  LEA.HI.X.SX32 R9, R9, R33, 0x2, P6 ;  /* 0x0000002109097211 */ /* 0x000fe400030f16ff */
[----:B------:R-:W-:-:S02]  /*7180*/  ISETP.LT.AND P2, PT, R16, c[0x0][0x17c], !P0 ;  /* 0x00005f0010007a0c */ /* 0x000fc40004741270 */
[CC--:B------:R-:W-:Y:S02]  /*7190*/  LEA R16, P6, R17.reuse, R32.reuse, 0x2 ;  /* 0x0000002011107211 */ /* 0x0c0fe400078c10ff */
[C---:B--2---:R-:W-:Y:S02]  /*71a0*/  IADD3 R21, R17.reuse, c[0x0][0x198], RZ ;  /* 0x0000660011157a10 */ /* 0x044fe40007ffe0ff */
[----:B------:R-:W-:Y:S02]  /*71b0*/  LEA.HI.X.SX32 R17, R17, R33, 0x2, P6 ;  /* 0x0000002111117211 */ /* 0x000fe400030f16ff */
[----:B-1----:R-:W-:Y:S02]  /*71c0*/  LEA R4, P6, R21, R32, 0x2 ;  /* 0x0000002015047211 */ /* 0x002fe400078c10ff */
[C---:B---3--:R-:W-:Y:S01]  /*71d0*/  IADD3 R12, R112.reuse, 0x1b, RZ ;  /* 0x0000001b700c7810 */ /* 0x048fe20007ffe0ff */
[----:B------:R1:W-:Y:S01]  /*71e0*/  @P3 STG.E [R8.64], R23 ;  /* 0x0000001708003986 */ /* 0x0003e2000c101904 */
[----:B------:R-:W-:-:S02]  /*71f0*/  IADD3 R20, R112, 0x1a, RZ ;  /* 0x0000001a70147810 */ /* 0x000fc40007ffe0ff */
[C---:B------:R-:W-:Y:S01]  /*7200*/  IADD3 R13, R21.reuse, c[0x0][0x198], RZ ;  /* 0x00006600150d7a10 */ /* 0x040fe20007ffe0ff */
[----:B------:R-:W-:Y:S01]  /*7210*/  @P5 STG.E [R16.64], R18 ;  /* 0x0000001210005986 */ /* 0x000fe2000c101904 */
[----:B------:R-:W-:Y:S02]  /*7220*/  LEA.HI.X.SX32 R5, R21, R33, 0x2, P6 ;  /* 0x0000002115057211 */ /* 0x000fe400030f16ff */
[----:B------:R-:W-:Y:S02]  /*7230*/  ISETP.LT.AND P5, PT, R12, c[0x0][0x17c], !P0 ;  /* 0x00005f000c007a0c */ /* 0x000fe400047a1270 */
[----:B------:R-:W-:Y:S02]  /*7240*/  ISETP.LT.AND P3, PT, R20, c[0x0][0x17c], !P0 ;  /* 0x00005f0014007a0c */ /* 0x000fe40004761270 */
[----:B------:R-:W-:Y:S02]  /*7250*/  LEA R12, P6, R13, R32, 0x2 ;  /* 0x000000200d0c7211 */ /* 0x000fe400078c10ff */
[----:B------:R-:W-:-:S02]  /*7260*/  IADD3 R20, R112, 0x1c, RZ ;  /* 0x0000001c70147810 */ /* 0x000fc40007ffe0ff */
[C---:B-1----:R-:W-:Y:S01]  /*7270*/  IADD3 R9, R13.reuse, c[0x0][0x198], RZ ;  /* 0x000066000d097a10 */ /* 0x042fe20007ffe0ff */
[----:B------:R1:W-:Y:S01]  /*7280*/  @P1 STG.E [R4.64], R19 ;  /* 0x0000001304001986 */ /* 0x0003e2000c101904 */
        /* <DEDUP_REMOVED lines=11> */
[----:B------:R1:W-:Y:S01]  /*7340*/  @P2 STG.E [R8.64], R39 ;  /* 0x0000002708002986 */ /* 0x0003e2000c101904 */
[----:B------:R-:W-:Y:S02]  /*7350*/  LEA.HI.X.SX32 R21, R21, R33, 0x2, P6 ;  /* 0x0000002115157211 */ /* 0x000fe400030f16ff */
[----:B------:R-:W-:-:S02]  /*7360*/  ISETP.LT.AND P2, PT, R4, c[0x0][0x17c], !P0 ;  /* 0x00005f0004007a0c */ /* 0x000fc40004741270 */
[----:B------:R-:W-:Y:S02]  /*7370*/  IADD3 R5, R112, 0x1f, RZ ;  /* 0x0000001f70057810 */ /* 0x000fe40007ffe0ff */
[CC--:B------:R-:W-:Y:S01]  /*7380*/  LEA R4, P6, R16.reuse, R32.reuse, 0x2 ;  /* 0x0000002010047211 */ /* 0x0c0fe200078c10ff */
[----:B------:R-:W-:Y:S01]  /*7390*/  @P3 STG.E [R20.64], R14 ;  /* 0x0000000e14003986 */ /* 0x000fe2000c101904 */
[C---:B--2---:R-:W-:Y:S02]  /*73a0*/  IADD3 R13, R16.reuse, c[0x0][0x198], RZ ;  /* 0x00006600100d7a10 */ /* 0x044fe40007ffe0ff */
[----:B------:R-:W-:Y:S02]  /*73b0*/  ISETP.LT.AND P3, PT, R5, c[0x0][0x17c], !P0 ;  /* 0x00005f0005007a0c */ /* 0x000fe40004761270 */
[----:B------:R-:W-:Y:S02]  /*73c0*/  LEA.HI.X.SX32 R5, R16, R33, 0x2, P6 ;  /* 0x0000002110057211 */ /* 0x000fe400030f16ff */
[C---:B------:R-:W-:Y:S01]  /*73d0*/  LEA R12, P6, R13.reuse, R32, 0x2 ;  /* 0x000000200d0c7211 */ /* 0x040fe200078c10ff */
[----:B------:R-:W2:Y:S01]  /*73e0*/  LDS.128 R16, [R0] ;  /* 0x0000000000107984 */ /* 0x000ea20000000c00 */
[----:B------:R-:W-:-:S02]  /*73f0*/  IADD3 R23, R13, c[0x0][0x198], RZ ;  /* 0x000066000d177a10 */ /* 0x000fc40007ffe0ff */
[----:B------:R-:W-:Y:S02]  /*7400*/  LEA.HI.X.SX32 R13, R13, R33, 0x2, P6 ;  /* 0x000000210d0d7211 */ /* 0x000fe400030f16ff */
[C---:B------:R-:W-:Y:S02]  /*7410*/  IADD3 R22, R112.reuse, 0x20, RZ ;  /* 0x0000002070167810 */ /* 0x040fe40007ffe0ff */
[----:B-1----:R-:W-:Y:S01]  /*7420*/  IADD3 R9, R112, 0x21, RZ ;  /* 0x0000002170097810 */ /* 0x002fe20007ffe0ff */
[----:B------:R1:W-:Y:S01]  /*7430*/  @P5 STG.E [R4.64], R15 ;  /* 0x0000000f04005986 */ /* 0x0003e2000c101904 */
[C---:B------:R-:W-:Y:S02]  /*7440*/  LEA R8, P6, R23.reuse, R32, 0x2 ;  /* 0x0000002017087211 */ /* 0x040fe400078c10ff */
[----:B------:R-:W-:Y:S01]  /*7450*/  IADD3 R25, R23, c[0x0][0x198], RZ ;  /* 0x0000660017197a10 */ /* 0x000fe20007ffe0ff */
[----:B------:R-:W-:Y:S01]  /*7460*/  @P1 STG.E [R12.64], R10 ;  /* 0x0000000a0c001986 */ /* 0x000fe2000c101904 */
[----:B------:R-:W-:-:S02]  /*7470*/  ISETP.LT.AND P1, PT, R9, c[0x0][0x17c], !P0 ;  /* 0x00005f0009007a0c */ /* 0x000fc40004721270 */
[----:B------:R-:W-:Y:S02]  /*7480*/  ISETP.LT.AND P5, PT, R22, c[0x0][0x17c], !P0 ;  /* 0x00005f0016007a0c */ /* 0x000fe400047a1270 */
[-C--:B------:R-:W-:Y:S02]  /*7490*/  LEA.HI.X.SX32 R9, R23, R33.reuse, 0x2, P6 ;  /* 0x0000002117097211 */ /* 0x080fe400030f16ff */
[----:B------:R-:W3:Y:S01]  /*74a0*/  LDS.128 R20, [R44] ;  /* 0x000000002c147984 */ /* 0x000ee20000000c00 */
[C---:B------:R-:W-:Y:S02]  /*74b0*/  LEA R24, P6, R25.reuse, R32, 0x2 ;  /* 0x0000002019187211 */ /* 0x040fe400078c10ff */
[C---:B-1----:R-:W-:Y:S02]  /*74c0*/  IADD3 R15, R25.reuse, c[0x0][0x198], RZ ;  /* 0x00006600190f7a10 */ /* 0x042fe40007ffe0ff */
[----:B------:R-:W-:Y:S01]  /*74d0*/  IADD3 R5, R112, 0x23, RZ ;  /* 0x0000002370057810 */ /* 0x000fe20007ffe0ff */
[----:B------:R1:W-:Y:S01]  /*74e0*/  @P4 STG.E [R8.64], R11 ;  /* 0x0000000b08004986 */ /* 0x0003e2000c101904 */
[----:B------:R-:W-:-:S02]  /*74f0*/  LEA.HI.X.SX32 R25, R25, R33, 0x2, P6 ;  /* 0x0000002119197211 */ /* 0x000fc400030f16ff */
[CC--:B------:R-:W-:Y:S01]  /*7500*/  LEA R4, P6, R15.reuse, R32.reuse, 0x2 ;  /* 0x000000200f047211 */ /* 0x0c0fe200078c10ff */
[----:B------:R-:W-:Y:S01]  /*7510*/  LDS.128 R44, [R44+0x2000] ;  /* 0x002000002c2c7984 */ /* 0x000fe20000000c00 */
[----:B------:R-:W-:Y:S02]  /*7520*/  IADD3 R27, R15, c[0x0][0x198], RZ ;  /* 0x000066000f1b7a10 */ /* 0x000fe40007ffe0ff */
[----:B------:R-:W-:Y:S01]  /*7530*/  IADD3 R14, R112, 0x22, RZ ;  /* 0x00000022700e7810 */ /* 0x000fe20007ffe0ff */
[----:B------:R4:W-:Y:S01]  /*7540*/  @P2 STG.E [R24.64], R6 ;  /* 0x0000000618002986 */ /* 0x0009e2000c101904 */
[----:B------:R-:W-:Y:S02]  /*7550*/  ISETP.LT.AND P2, PT, R5, c[0x0][0x17c], !P0 ;  /* 0x00005f0005007a0c */ /* 0x000fe40004741270 */
[----:B------:R-:W-:Y:S02]  /*7560*/  LEA.HI.X.SX32 R5, R15, R33, 0x2, P6 ;  /* 0x000000210f057211 */ /* 0x000fe400030f16ff */
[----:B------:R-:W-:-:S02]  /*7570*/  LEA R26, P6, R27, R32, 0x2 ;  /* 0x000000201b1a7211 */ /* 0x000fc400078c10ff */
[C---:B-1----:R-:W-:Y:S02]  /*7580*/  IADD3 R8, R27.reuse, c[0x0][0x198], RZ ;  /* 0x000066001b087a10 */ /* 0x042fe40007ffe0ff */
[----:B------:R-:W-:Y:S02]  /*7590*/  ISETP.LT.AND P4, PT, R14, c[0x0][0x17c], !P0 ;  /* 0x00005f000e007a0c */ /* 0x000fe40004781270 */
[----:B------:R-:W1:Y:S01]  /*75a0*/  LDS.128 R12, [R3] ;  /* 0x00000000030c7984 */ /* 0x000e620000000c00 */
[----:B------:R-:W-:Y:S02]  /*75b0*/  IADD3 R10, R112, 0x24, RZ ;  /* 0x00000024700a7810 */ /* 0x000fe40007ffe0ff */
[----:B------:R-:W-:Y:S02]  /*75c0*/  LEA.HI.X.SX32 R27, R27, R33, 0x2, P6 ;  /* 0x000000211b1b7211 */ /* 0x000fe400030f16ff */
[----:B----4-:R-:W-:Y:S01]  /*75d0*/  LEA R24, P6, R8, R32, 0x2 ;  /* 0x0000002008187211 */ /* 0x010fe200078c10ff */
[----:B------:R4:W-:Y:S01]  /*75e0*/  @P3 STG.E [R4.64], R7 ;  /* 0x0000000704003986 */ /* 0x0009e2000c101904 */
[----:B------:R-:W-:-:S02]  /*75f0*/  ISETP.LT.AND P3, PT, R10, c[0x0][0x17c], !P0 ;  /* 0x00005f000a007a0c */ /* 0x000fc40004761270 */
[C---:B------:R-:W-:Y:S02]  /*7600*/  IADD3 R29, R8.reuse, c[0x0][0x198], RZ ;  /* 0x00006600081d7a10 */ /* 0x040fe40007ffe0ff */
[----:B------:R-:W-:Y:S02]  /*7610*/  LEA.HI.X.SX32 R25, R8, R33, 0x2, P6 ;  /* 0x0000002108197211 */ /* 0x000fe400030f16ff */
[----:B------:R-:W5:Y:S01]  /*7620*/  LDS.128 R8, [R2] ;  /* 0x0000000002087984 */ /* 0x000f620000000c00 */
[----:B------:R-:W-:Y:S02]  /*7630*/  IADD3 R6, R112, 0x25, RZ ;  /* 0x0000002570067810 */ /* 0x000fe40007ffe0ff */
[C---:B------:R-:W-:Y:S01]  /*7640*/  LEA R28, P6, R29.reuse, R32, 0x2 ;  /* 0x000000201d1c7211 */ /* 0x040fe200078c10ff */
[----:B--2---:R2:W-:Y:S01]  /*7650*/  @P5 STG.E [R26.64], R16 ;  /* 0x000000101a005986 */ /* 0x0045e2000c101904 */
[----:B----4-:R-:W-:Y:S02]  /*7660*/  IADD3 R5, R29, c[0x0][0x198], RZ ;  /* 0x000066001d057a10 */ /* 0x010fe40007ffe0ff */
[----:B------:R-:W-:-:S02]  /*7670*/  ISETP.LT.AND P5, PT, R6, c[0x0][0x17c], !P0 ;  /* 0x00005f0006007a0c */ /* 0x000fc400047a1270 */
[----:B------:R-:W-:Y:S02]  /*7680*/  LEA.HI.X.SX32 R29, R29, R33, 0x2, P6 ;  /* 0x000000211d1d7211 */ /* 0x000fe400030f16ff */
[C---:B------:R-:W-:Y:S02]  /*7690*/  IADD3 R6, R112.reuse, 0x26, RZ ;  /* 0x0000002670067810 */ /* 0x040fe40007ffe0ff */
[----:B------:R-:W-:Y:S01]  /*76a0*/  IADD3 R4, R112, 0x27, RZ ;  /* 0x0000002770047810 */ /* 0x000fe20007ffe0ff */
[----:B------:R4:W-:Y:S01]  /*76b0*/  @P1 STG.E [R24.64], R17 ;  /* 0x0000001118001986 */ /* 0x0009e2000c101904 */
[C---:B--2---:R-:W-:Y:S02]  /*76c0*/  LEA R26, P6, R5.reuse, R32, 0x2 ;  /* 0x00000020051a7211 */ /* 0x044fe400078c10ff */
[----:B------:R-:W-:Y:S01]  /*76d0*/  IADD3 R31, R5, c[0x0][0x198], RZ ;  /* 0x00006600051f7a10 */ /* 0x000fe20007ffe0ff */
[----:B---3--:R2:W-:Y:S01]  /*76e0*/  @P4 STG.E [R28.64], R20 ;  /* 0x000000141c004986 */ /* 0x0085e2000c101904 */
[----:B------:R-:W-:-:S02]  /*76f0*/  ISETP.LT.AND P1, PT, R6, c[0x0][0x17c], !P0 ;  /* 0x00005f0006007a0c */ /* 0x000fc40004721270 */
[----:B------:R-:W-:Y:S02]  /*7700*/  ISETP.LT.AND P4, PT, R4, c[0x0][0x17c], !P0 ;  /* 0x00005f0004007a0c */ /* 0x000fe40004781270 */
[-C--:B------:R-:W-:Y:S02]  /*7710*/  LEA.HI.X.SX32 R27, R5, R33.reuse, 0x2, P6 ;  /* 0x00000021051b7211 */ /* 0x080fe400030f16ff */
[----:B------:R3:W5:Y:S01]  /*7720*/  LDS.128 R4, [R0+0x2000] ;  /* 0x0020000000047984 */ /* 0x0007620000000c00 */
[C---:B------:R-:W-:Y:S02]  /*7730*/  LEA R30, P6, R31.reuse, R32, 0x2 ;  /* 0x000000201f1e7211 */ /* 0x040fe400078c10ff */
[----:B------:R-:W-:Y:S02]  /*7740*/  IADD3 R16, R112, 0x28, RZ ;  /* 0x0000002870107810 */ /* 0x000fe40007ffe0ff */
[C---:B----4-:R-:W-:Y:S01]  /*7750*/  IADD3 R17, R31.reuse, c[0x0][0x198], RZ ;  /* 0x000066001f117a10 */ /* 0x050fe20007ffe0ff */
[----:B------:R4:W-:Y:S01]  /*7760*/  @P2 STG.E [R26.64], R21 ;  /* 0x000000151a002986 */ /* 0x0009e2000c101904 */
[----:B------:R-:W-:-:S02]  /*7770*/  LEA.HI.X.SX32 R31, R31, R33, 0x2, P6 ;  /* 0x000000211f1f7211 */ /* 0x000fc400030f16ff */
[----:B------:R-:W-:Y:S02]  /*7780*/  ISETP.LT.AND P2, PT, R16, c[0x0][0x17c], !P0 ;  /* 0x00005f0010007a0c */ /* 0x000fe40004741270 */
[CC--:B------:R-:W-:Y:S02]  /*7790*/  LEA R16, P6, R17.reuse, R32.reuse, 0x2 ;  /* 0x0000002011107211 */ /* 0x0c0fe400078c10ff */
[C---:B--2---:R-:W-:Y:S02]  /*77a0*/  IADD3 R29, R17.reuse, c[0x0][0x198], RZ ;  /* 0x00006600111d7a10 */ /* 0x044fe40007ffe0ff */
[----:B------:R-:W-:Y:S02]  /*77b0*/  LEA.HI.X.SX32 R17, R17, R33, 0x2, P6 ;  /* 0x0000002111117211 */ /* 0x000fe400030f16ff */
[C---:B---3--:R-:W-:Y:S02]  /*77c0*/  IADD3 R0, R29.reuse, c[0x0][0x198], RZ ;  /* 0x000066001d007a10 */ /* 0x048fe40007ffe0ff */
[----:B------:R-:W-:Y:S01]  /*77d0*/  LEA R28, P6, R29, R32, 0x2 ;  /* 0x000000201d1c7211 */ /* 0x000fe200078c10ff */
[----:B-1----:R1:W-:Y:S01]  /*77e0*/  @P3 STG.E [R30.64], R12 ;  /* 0x0000000c1e003986 */ /* 0x0023e2000c101904 */
[----:B------:R-:W-:-:S02]  /*77f0*/  IADD3 R25, R112, 0x29, RZ ;  /* 0x0000002970197810 */ /* 0x000fc40007ffe0ff */
[----:B------:R-:W-:Y:S02]  /*7800*/  IADD3 R24, R112, 0x2a, RZ ;  /* 0x0000002a70187810 */ /* 0x000fe40007ffe0ff */
[C---:B------:R-:W-:Y:S02]  /*7810*/  LEA R20, P3, R0.reuse, R32, 0x2 ;  /* 0x0000002000147211 */ /* 0x040fe400078610ff */
[-C--:B------:R-:W-:Y:S01]  /*7820*/  LEA.HI.X.SX32 R29, R29, R33.reuse, 0x2, P6 ;  /* 0x000000211d1d7211 */ /* 0x080fe200030f16ff */
[----:B------:R2:W-:Y:S01]  /*7830*/  @P5 STG.E [R16.64], R13 ;  /* 0x0000000d10005986 */ /* 0x0005e2000c101904 */
[C---:B----4-:R-:W-:Y:S02]  /*7840*/  LEA.HI.X.SX32 R21, R0.reuse, R33, 0x2, P3 ;  /* 0x0000002100157211 */ /* 0x050fe400018f16ff */
[----:B-1----:R-:W-:Y:S01]  /*7850*/  IADD3 R12, R0, c[0x0][0x198], RZ ;  /* 0x00006600000c7a10 */ /* 0x002fe20007ffe0ff */
[----:B-----5:R-:W-:Y:S01]  /*7860*/  @P1 STG.E [R28.64], R8 ;  /* 0x000000081c001986 */ /* 0x020fe2000c101904 */
[----:B------:R-:W-:-:S02]  /*7870*/  ISETP.LT.AND P5, PT, R25, c[0x0][0x17c], !P0 ;  /* 0x00005f0019007a0c */ /* 0x000fc400047a1270 */
[----:B------:R-:W-:Y:S02]  /*7880*/  ISETP.LT.AND P3, PT, R24, c[0x0][0x17c], !P0 ;  /* 0x00005f0018007a0c */ /* 0x000fe40004761270 */
[----:B------:R-:W1:Y:S01]  /*7890*/  LDS.128 R24, [R3+0x2000] ;  /* 0x0020000003187984 */ /* 0x000e620000000c00 */
[CC--:B------:R-:W-:Y:S02]  /*78a0*/  LEA R34, P1, R12.reuse, R32.reuse, 0x2 ;  /* 0x000000200c227211 */ /* 0x0c0fe400078210ff */
[----:B------:R-:W-:Y:S02]  /*78b0*/  IADD3 R31, R12, c[0x0][0x198], RZ ;  /* 0x000066000c1f7a10 */ /* 0x000fe40007ffe0ff */
[----:B------:R-:W-:Y:S02]  /*78c0*/  IADD3 R30, R112, 0x2b, RZ ;  /* 0x0000002b701e7810 */ /* 0x000fe40007ffe0ff */
[----:B------:R-:W-:Y:S02]  /*78d0*/  LEA.HI.X.SX32 R35, R12, R33, 0x2, P1 ;  /* 0x000000210c237211 */ /* 0x000fe400008f16ff */
[----:B------:R-:W-:Y:S01]  /*78e0*/  LEA R12, P6, R31, R32, 0x2 ;  /* 0x000000201f0c7211 */ /* 0x000fe200078c10ff */
[----:B------:R3:W-:Y:S01]  /*78f0*/  @P4 STG.E [R20.64], R9 ;  /* 0x0000000914004986 */ /* 0x0007e2000c101904 */
[----:B------:R-:W-:-:S02]  /*7900*/  ISETP.LT.AND P4, PT, R30, c[0x0][0x17c], !P0 ;  /* 0x00005f001e007a0c */ /* 0x000fc40004781270 */
[C---:B--2---:R-:W-:Y:S02]  /*7910*/  IADD3 R17, R31.reuse, c[0x0][0x198], RZ ;  /* 0x000066001f117a10 */ /* 0x044fe40007ffe0ff */
[----:B------:R-:W-:Y:S02]  /*7920*/  LEA.HI.X.SX32 R13, R31, R33, 0x2, P6 ;  /* 0x000000211f0d7211 */ /* 0x000fe400030f16ff */
[----:B------:R2:W4:Y:S01]  /*7930*/  LDS.128 R28, [R2+0x2000] ;  /* 0x00200000021c7984 */ /* 0x0005220000000c00 */
[----:B---3--:R-:W-:-:S03]  /*7940*/  IADD3 R20, R17, c[0x0][0x198], RZ ;  /* 0x0000660011147a10 */ /* 0x008fc60007ffe0ff */
[----:B------:R-:W-:Y:S01]  /*7950*/  @P2 STG.E [R34.64], R4 ;  /* 0x0000000422002986 */ /* 0x000fe2000c101904 */
[CC--:B------:R-:W-:Y:S02]  /*7960*/  LEA R8, P2, R17.reuse, R32.reuse, 0x2 ;  /* 0x0000002011087211 */ /* 0x0c0fe400078410ff */
[----:B------:R-:W-:Y:S02]  /*7970*/  LEA R16, P6, R20, R32, 0x2 ;  /* 0x0000002014107211 */ /* 0x000fe400078c10ff */
[----:B------:R-:W-:Y:S02]  /*7980*/  IADD3 R0, R112, 0x2c, RZ ;  /* 0x0000002c70007810 */ /* 0x000fe40007ffe0ff */
[-C--:B------:R-:W-:Y:S02]  /*7990*/  LEA.HI.X.SX32 R9, R17, R33.reuse, 0x2, P2 ;  /* 0x0000002111097211 */ /* 0x080fe400010f16ff */
[C---:B------:R-:W-:Y:S02]  /*79a0*/  LEA.HI.X.SX32 R17, R20.reuse, R33, 0x2, P6 ;  /* 0x0000002114117211 */ /* 0x040fe400030f16ff */
[----:B------:R-:W-:Y:S01]  /*79b0*/  IADD3 R20, R20, c[0x0][0x198], RZ ;  /* 0x0000660014147a10 */ /* 0x000fe20007ffe0ff */
[----:B------:R3:W-:Y:S01]  /*79c0*/  @P5 STG.E [R12.64], R5 ;  /* 0x000000050c005986 */ /* 0x0007e2000c101904 */
[----:B------:R-:W-:-:S02]  /*79d0*/  ISETP.LT.AND P1, PT, R0, c[0x0][0x17c], !P0 ;  /* 0x00005f0000007a0c */ /* 0x000fc40004721270 */
[----:B------:R-:W-:Y:S01]  /*79e0*/  IADD3 R3, R112, 0x2d, RZ ;  /* 0x0000002d70037810 */ /* 0x000fe20007ffe0ff */
[----:B------:R5:W-:Y:S01]  /*79f0*/  @P3 STG.E [R8.64], R44 ;  /* 0x0000002c08003986 */ /* 0x000be2000c101904 */
[----:B--2---:R-:W-:Y:S02]  /*7a00*/  LEA R2, P3, R20, R32, 0x2 ;  /* 0x0000002014027211 */ /* 0x004fe400078610ff */
[----:B------:R-:W-:Y:S02]  /*7a10*/  ISETP.LT.AND P5, PT, R3, c[0x0][0x17c], !P0 ;  /* 0x00005f0003007a0c */ /* 0x000fe400047a1270 */
[----:B------:R-:W-:Y:S02]  /*7a20*/  IADD3 R0, R112, 0x2e, RZ ;  /* 0x0000002e70007810 */ /* 0x000fe40007ffe0ff */
[C---:B---3--:R-:W-:Y:S02]  /*7a30*/  IADD3 R12, R20.reuse, c[0x0][0x198], RZ ;  /* 0x00006600140c7a10 */ /* 0x048fe40007ffe0ff */
[----:B------:R-:W-:-:S02]  /*7a40*/  LEA.HI.X.SX32 R3, R20, R33, 0x2, P3 ;  /* 0x0000002114037211 */ /* 0x000fc400018f16ff */
[----:B------:R-:W-:Y:S02]  /*7a50*/  IADD3 R5, R112, 0x2f, RZ ;  /* 0x0000002f70057810 */ /* 0x000fe40007ffe0ff */
[C---:B------:R-:W-:Y:S02]  /*7a60*/  IADD3 R20, R12.reuse, c[0x0][0x198], RZ ;  /* 0x000066000c147a10 */ /* 0x040fe40007ffe0ff */
[----:B------:R-:W-:Y:S01]  /*7a70*/  LEA R4, P6, R12, R32, 0x2 ;  /* 0x000000200c047211 */ /* 0x000fe200078c10ff */
[----:B------:R2:W-:Y:S01]  /*7a80*/  @P4 STG.E [R16.64], R45 ;  /* 0x0000002d10004986 */ /* 0x0005e2000c101904 */
[----:B------:R-:W-:Y:S02]  /*7a90*/  ISETP.LT.AND P2, PT, R0, c[0x0][0x17c], !P0 ;  /* 0x00005f0000007a0c */ /* 0x000fe40004741270 */
[----:B------:R-:W-:Y:S01]  /*7aa0*/  ISETP.LT.AND P4, PT, R5, c[0x0][0x17c], !P0 ;  /* 0x00005f0005007a0c */ /* 0x000fe20004781270 */
[----:B-1----:R1:W-:Y:S01]  /*7ab0*/  @P1 STG.E [R2.64], R24 ;  /* 0x0000001802001986 */ /* 0x0023e2000c101904 */
[----:B------:R-:W-:-:S02]  /*7ac0*/  LEA.HI.X.SX32 R5, R12, R33, 0x2, P6 ;  /* 0x000000210c057211 */ /* 0x000fc400030f16ff */
[-C--:B-----5:R-:W-:Y:S02]  /*7ad0*/  LEA R8, P1, R20, R32.reuse, 0x2 ;  /* 0x0000002014087211 */ /* 0x0a0fe400078210ff */
[----:B------:R-:W-:Y:S02]  /*7ae0*/  IADD3 R13, R112, 0x31, RZ ;  /* 0x00000031700d7810 */ /* 0x000fe40007ffe0ff */
[----:B--2---:R-:W-:Y:S01]  /*7af0*/  IADD3 R16, R20, c[0x0][0x198], RZ ;  /* 0x0000660014107a10 */ /* 0x004fe20007ffe0ff */
[----:B------:R2:W-:Y:S03]  /*7b00*/  @P5 STG.E [R4.64], R25 ;  /* 0x0000001904005986 */ /* 0x0005e6000c101904 */
[----:B------:R-:W-:Y:S02]  /*7b10*/  LEA R12, P6, R16, R32, 0x2 ;  /* 0x00000020100c7211 */ /* 0x000fe400078c10ff */
[----:B------:R-:W-:-:S02]  /*7b20*/  LEA.HI.X.SX32 R9, R20, R33, 0x2, P1 ;  /* 0x0000002114097211 */ /* 0x000fc400008f16ff */
[----:B------:R-:W-:Y:S02]  /*7b30*/  ISETP.LT.AND P5, PT, R13, c[0x0][0x17c], !P0 ;  /* 0x00005f000d007a0c */ /* 0x000fe400047a1270 */
[----:B------:R-:W-:Y:S02]  /*7b40*/  IADD3 R0, R112, 0x30, RZ ;  /* 0x0000003070007810 */ /* 0x000fe40007ffe0ff */
[C---:B------:R-:W-:Y:S02]  /*7b50*/  LEA.HI.X.SX32 R13, R16.reuse, R33, 0x2, P6 ;  /* 0x00000021100d7211 */ /* 0x040fe400030f16ff */
[----:B------:R-:W-:Y:S01]  /*7b60*/  IADD3 R16, R16, c[0x0][0x198], RZ ;  /* 0x0000660010107a10 */ /* 0x000fe20007ffe0ff */
[----:B----4-:R-:W-:Y:S01]  /*7b70*/  @P2 STG.E [R8.64], R28 ;  /* 0x0000001c08002986 */ /* 0x010fe2000c101904 */
[----:B------:R-:W-:Y:S02]  /*7b80*/  ISETP.LT.AND P3, PT, R0, c[0x0][0x17c], !P0 ;  /* 0x00005f0000007a0c */ /* 0x000fe40004761270 */
[----:B------:R-:W-:-:S02]  /*7b90*/  IADD3 R17, R16, c[0x0][0x198], RZ ;  /* 0x0000660010117a10 */ /* 0x000fc40007ffe0ff */
[-C--:B-1----:R-:W-:Y:S02]  /*7ba0*/  LEA R2, P2, R16, R32.reuse, 0x2 ;  /* 0x0000002010027211 */ /* 0x082fe400078410ff */
[----:B--2---:R-:W-:Y:S02]  /*7bb0*/  IADD3 R5, R112, 0x33, RZ ;  /* 0x0000003370057810 */ /* 0x004fe40007ffe0ff */
[C---:B------:R-:W-:Y:S02]  /*7bc0*/  LEA R4, P6, R17.reuse, R32, 0x2 ;  /* 0x0000002011047211 */ /* 0x040fe400078c10ff */
[----:B------:R-:W-:Y:S01]  /*7bd0*/  LEA.HI.X.SX32 R3, R16, R33, 0x2, P2 ;  /* 0x0000002110037211 */ /* 0x000fe200010f16ff */
[----:B------:R1:W-:Y:S01]  /*7be0*/  @P4 STG.E [R12.64], R29 ;  /* 0x0000001d0c004986 */ /* 0x0003e2000c101904 */
[----:B------:R-:W-:Y:S02]  /*7bf0*/  IADD3 R0, R112, 0x32, RZ ;  /* 0x0000003270007810 */ /* 0x000fe40007ffe0ff */
[----:B------:R-:W-:-:S02]  /*7c00*/  IADD3 R16, R17, c[0x0][0x198], RZ ;  /* 0x0000660011107a10 */ /* 0x000fc40007ffe0ff */
[----:B------:R-:W-:Y:S02]  /*7c10*/  ISETP.LT.AND P4, PT, R5, c[0x0][0x17c], !P0 ;  /* 0x00005f0005007a0c */ /* 0x000fe40004781270 */
[----:B------:R-:W-:Y:S02]  /*7c20*/  LEA.HI.X.SX32 R5, R17, R33, 0x2, P6 ;  /* 0x0000002111057211 */ /* 0x000fe400030f16ff */
[----:B------:R-:W-:Y:S02]  /*7c30*/  ISETP.LT.AND P1, PT, R0, c[0x0][0x17c], !P0 ;  /* 0x00005f0000007a0c */ /* 0x000fe40004721270 */
[----:B------:R-:W-:Y:S01]  /*7c40*/  IADD3 R17, R16, c[0x0][0x198], RZ ;  /* 0x0000660010117a10 */ /* 0x000fe20007ffe0ff */
[----:B------:R2:W-:Y:S01]  /*7c50*/  @P3 STG.E [R2.64], R18 ;  /* 0x0000001202003986 */ /* 0x0005e2000c101904 */
[----:B-1----:R-:W-:Y:S02]  /*7c60*/  IADD3 R13, R112, 0x35, RZ ;  /* 0x00000035700d7810 */ /* 0x002fe40007ffe0ff */
[----:B------:R-:W-:-:S02]  /*7c70*/  LEA R8, P3, R16, R32, 0x2 ;  /* 0x0000002010087211 */ /* 0x000fc400078610ff */
[----:B------:R-:W-:Y:S01]  /*7c80*/  LEA R12, P6, R17, R32, 0x2 ;  /* 0x00000020110c7211 */ /* 0x000fe200078c10ff */
[----:B------:R1:W-:Y:S01]  /*7c90*/  @P5 STG.E [R4.64], R19 ;  /* 0x0000001304005986 */ /* 0x0003e2000c101904 */
[----:B------:R-:W-:Y:S02]  /*7ca0*/  IADD3 R0, R112, 0x34, RZ ;  /* 0x0000003470007810 */ /* 0x000fe40007ffe0ff */
[----:B------:R-:W-:Y:S02]  /*7cb0*/  ISETP.LT.AND P5, PT, R13, c[0x0][0x17c], !P0 ;  /* 0x00005f000d007a0c */ /* 0x000fe400047a1270 */
[-C--:B------:R-:W-:Y:S02]  /*7cc0*/  LEA.HI.X.SX32 R9, R16, R33.reuse, 0x2, P3 ;  /* 0x0000002110097211 */ /* 0x080fe400018f16ff */
[C---:B------:R-:W-:Y:S02]  /*7cd0*/  LEA.HI.X.SX32 R13, R17.reuse, R33, 0x2, P6 ;  /* 0x00000021110d7211 */ /* 0x040fe400030f16ff */
[----:B------:R-:W-:-:S02]  /*7ce0*/  IADD3 R17, R17, c[0x0][0x198], RZ ;  /* 0x0000660011117a10 */ /* 0x000fc40007ffe0ff */
[----:B------:R-:W-:Y:S01]  /*7cf0*/  ISETP.LT.AND P2, PT, R0, c[0x0][0x17c], !P0 ;  /* 0x00005f0000007a0c */ /* 0x000fe20004741270 */
[----:B------:R3:W-:Y:S01]  /*7d00*/  @P1 STG.E [R8.64], R22 ;  /* 0x0000001608001986 */ /* 0x0007e2000c101904 */
[C---:B------:R-:W-:Y:S02]  /*7d10*/  IADD3 R16, R17.reuse, c[0x0][0x198], RZ ;  /* 0x0000660011107a10 */ /* 0x040fe40007ffe0ff */
[CC--:B--2---:R-:W-:Y:S02]  /*7d20*/  LEA R2, P1, R17.reuse, R32.reuse, 0x2 ;  /* 0x0000002011027211 */ /* 0x0c4fe400078210ff */
[----:B-1----:R-:W-:Y:S02]  /*7d30*/  IADD3 R5, R112, 0x37, RZ ;  /* 0x0000003770057810 */ /* 0x002fe40007ffe0ff */
[----:B------:R-:W-:Y:S01]  /*7d40*/  LEA R4, P6, R16, R32, 0x2 ;  /* 0x0000002010047211 */ /* 0x000fe200078c10ff */
[----:B------:R1:W-:Y:S01]  /*7d50*/  @P4 STG.E [R12.64], R23 ;  /* 0x000000170c004986 */ /* 0x0003e2000c101904 */
[----:B------:R-:W-:-:S02]  /*7d60*/  LEA.HI.X.SX32 R3, R17, R33, 0x2, P1 ;  /* 0x0000002111037211 */ /* 0x000fc400008f16ff */
[----:B------:R-:W-:Y:S02]  /*7d70*/  IADD3 R0, R112, 0x36, RZ ;  /* 0x0000003670007810 */ /* 0x000fe40007ffe0ff */
[C---:B------:R-:W-:Y:S02]  /*7d80*/  IADD3 R17, R16.reuse, c[0x0][0x198], RZ ;  /* 0x0000660010117a10 */ /* 0x040fe40007ffe0ff */
[----:B------:R-:W-:Y:S02]  /*7d90*/  ISETP.LT.AND P4, PT, R5, c[0x0][0x17c], !P0 ;  /* 0x00005f0005007a0c */ /* 0x000fe40004781270 */
[----:B------:R-:W-:Y:S01]  /*7da0*/  LEA.HI.X.SX32 R5, R16, R33, 0x2, P6 ;  /* 0x0000002110057211 */ /* 0x000fe200030f16ff */
[----:B------:R2:W-:Y:S01]  /*7db0*/  @P2 STG.E [R2.64], R14 ;  /* 0x0000000e02002986 */ /* 0x0005e2000c101904 */
[----:B------:R-:W-:Y:S02]  /*7dc0*/  ISETP.LT.AND P3, PT, R0, c[0x0][0x17c], !P0 ;  /* 0x00005f0000007a0c */ /* 0x000fe40004761270 */
[C---:B------:R-:W-:Y:S01]  /*7dd0*/  IADD3 R16, R17.reuse, c[0x0][0x198], RZ ;  /* 0x0000660011107a10 */ /* 0x040fe20007ffe0ff */
[----:B------:R4:W-:Y:S01]  /*7de0*/  @P5 STG.E [R4.64], R15 ;  /* 0x0000000f04005986 */ /* 0x0009e2000c101904 */
[----:B---3--:R-:W-:-:S02]  /*7df0*/  LEA R8, P2, R17, R32, 0x2 ;  /* 0x0000002011087211 */ /* 0x008fc400078410ff */
[----:B-1----:R-:W-:Y:S02]  /*7e00*/  IADD3 R13, R112, 0x39, RZ ;  /* 0x00000039700d7810 */ /* 0x002fe40007ffe0ff */
[----:B------:R-:W-:Y:S02]  /*7e10*/  LEA R12, P5, R16, R32, 0x2 ;  /* 0x00000020100c7211 */ /* 0x000fe400078a10ff */
[----:B------:R-:W-:Y:S02]  /*7e20*/  IADD3 R0, R112, 0x38, RZ ;  /* 0x0000003870007810 */ /* 0x000fe40007ffe0ff */
[-C--:B------:R-:W-:Y:S02]  /*7e30*/  LEA.HI.X.SX32 R9, R17, R33.reuse, 0x2, P2 ;  /* 0x0000002111097211 */ /* 0x080fe400010f16ff */
[----:B------:R-:W-:Y:S02]  /*7e40*/  ISETP.LT.AND P2, PT, R13, c[0x0][0x17c], !P0 ;  /* 0x00005f000d007a0c */ /* 0x000fe40004741270 */
[----:B------:R-:W-:-:S02]  /*7e50*/  LEA.HI.X.SX32 R13, R16, R33, 0x2, P5 ;  /* 0x00000021100d7211 */ /* 0x000fc400028f16ff */
[----:B------:R-:W-:Y:S02]  /*7e60*/  IADD3 R16, R16, c[0x0][0x198], RZ ;  /* 0x0000660010107a10 */ /* 0x000fe40007ffe0ff */
[----:B------:R-:W-:Y:S01]  /*7e70*/  ISETP.LT.AND P1, PT, R0, c[0x0][0x17c], !P0 ;  /* 0x00005f0000007a0c */ /* 0x000fe20004721270 */
[----:B------:R-:W-:Y:S01]  /*7e80*/  @P3 STG.E [R8.64], R10 ;  /* 0x0000000a08003986 */ /* 0x000fe2000c101904 */
[----:B--2---:R-:W-:Y:S02]  /*7e90*/  IADD3 R14, R16, c[0x0][0x198], RZ ;  /* 0x00006600100e7a10 */ /* 0x004fe40007ffe0ff */
[----:B------:R-:W-:Y:S02]  /*7ea0*/  IADD3 R0, R112, 0x3a, RZ ;  /* 0x0000003a70007810 */ /* 0x000fe40007ffe0ff */
[----:B------:R-:W-:Y:S02]  /*7eb0*/  LEA R2, P3, R16, R32, 0x2 ;  /* 0x0000002010027211 */ /* 0x000fe400078610ff */
[----:B----4-:R-:W-:-:S02]  /*7ec0*/  IADD3 R5, R112, 0x3b, RZ ;  /* 0x0000003b70057810 */ /* 0x010fc40007ffe0ff */
[----:B------:R-:W-:Y:S02]  /*7ed0*/  IADD3 R15, R14, c[0x0][0x198], RZ ;  /* 0x000066000e0f7a10 */ /* 0x000fe40007ffe0ff */
[----:B------:R-:W-:Y:S02]  /*7ee0*/  ISETP.LT.AND P5, PT, R0, c[0x0][0x17c], !P0 ;  /* 0x00005f0000007a0c */ /* 0x000fe400047a1270 */
[----:B------:R-:W-:Y:S02]  /*7ef0*/  LEA R4, P6, R14, R32, 0x2 ;  /* 0x000000200e047211 */ /* 0x000fe400078c10ff */
[-C--:B------:R-:W-:Y:S01]  /*7f00*/  LEA.HI.X.SX32 R3, R16, R33.reuse, 0x2, P3 ;  /* 0x0000002110037211 */ /* 0x080fe200018f16ff */
[----:B------:R1:W-:Y:S01]  /*7f10*/  @P4 STG.E [R12.64], R11 ;  /* 0x0000000b0c004986 */ /* 0x0003e2000c101904 */
[----:B------:R-:W-:Y:S02]  /*7f20*/  IADD3 R0, R112, 0x3c, RZ ;  /* 0x0000003c70007810 */ /* 0x000fe40007ffe0ff */
[----:B------:R-:W-:Y:S01]  /*7f30*/  ISETP.LT.AND P4, PT, R5, c[0x0][0x17c], !P0 ;  /* 0x00005f0005007a0c */ /* 0x000fe20004781270 */
[----:B------:R2:W-:Y:S01]  /*7f40*/  @P1 STG.E [R2.64], R6 ;  /* 0x0000000602001986 */ /* 0x0005e2000c101904 */
[----:B------:R-:W-:-:S02]  /*7f50*/  LEA.HI.X.SX32 R5, R14, R33, 0x2, P6 ;  /* 0x000000210e057211 */ /* 0x000fc400030f16ff */
[----:B------:R-:W-:Y:S02]  /*7f60*/  ISETP.LT.AND P3, PT, R0, c[0x0][0x17c], !P0 ;  /* 0x00005f0000007a0c */ /* 0x000fe40004761270 */
[----:B------:R-:W-:Y:S02]  /*7f70*/  IADD3 R0, R112, 0x3d, RZ ;  /* 0x0000003d70007810 */ /* 0x000fe40007ffe0ff */
[C---:B-1----:R-:W-:Y:S02]  /*7f80*/  IADD3 R11, R15.reuse, c[0x0][0x198], RZ ;  /* 0x000066000f0b7a10 */ /* 0x042fe40007ffe0ff */
[-C--:B------:R-:W-:Y:S02]  /*7f90*/  LEA R8, P1, R15, R32.reuse, 0x2 ;  /* 0x000000200f087211 */ /* 0x080fe400078210ff */
[C---:B------:R-:W-:Y:S01]  /*7fa0*/  IADD3 R13, R11.reuse, c[0x0][0x198], RZ ;  /* 0x000066000b0d7a10 */ /* 0x040fe20007ffe0ff */
[----:B------:R1:W-:Y:S01]  /*7fb0*/  @P2 STG.E [R4.64], R7 ;  /* 0x0000000704002986 */ /* 0x0003e2000c101904 */
[----:B------:R-:W-:-:S02]  /*7fc0*/  LEA R10, P6, R11, R32, 0x2 ;  /* 0x000000200b0a7211 */ /* 0x000fc400078c10ff */
[----:B------:R-:W-:Y:S02]  /*7fd0*/  ISETP.LT.AND P2, PT, R0, c[0x0][0x17c], !P0 ;  /* 0x00005f0000007a0c */ /* 0x000fe40004741270 */
[----:B------:R-:W-:Y:S02]  /*7fe0*/  LEA.HI.X.SX32 R9, R15, R33, 0x2, P1 ;  /* 0x000000210f097211 */ /* 0x000fe400008f16ff */
[C---:B------:R-:W-:Y:S02]  /*7ff0*/  IADD3 R0, R13.reuse, c[0x0][0x198], RZ ;  /* 0x000066000d007a10 */ /* 0x040fe40007ffe0ff */
[----:B--2---:R-:W-:Y:S02]  /*8000*/  LEA R2, P1, R13, R32, 0x2 ;  /* 0x000000200d027211 */ /* 0x004fe400078210ff */
[C---:B------:R-:W-:Y:S02]  /*8010*/  IADD3 R6, R112.reuse, 0x3e, RZ ;  /* 0x0000003e70067810 */ /* 0x040fe40007ffe0ff */
[----:B------:R-:W-:-:S02]  /*8020*/  IADD3 R112, R112, 0x3f, RZ ;  /* 0x0000003f70707810 */ /* 0x000fc40007ffe0ff */
[-C--:B------:R-:W-:Y:S02]  /*8030*/  LEA.HI.X.SX32 R11, R11, R33.reuse, 0x2, P6 ;  /* 0x000000210b0b7211 */ /* 0x080fe400030f16ff */
[C---:B------:R-:W-:Y:S02]  /*8040*/  LEA R12, P6, R0.reuse, R32, 0x2 ;  /* 0x00000020000c7211 */ /* 0x040fe400078c10ff */
[----:B------:R-:W-:Y:S02]  /*8050*/  LEA.HI.X.SX32 R3, R13, R33, 0x2, P1 ;  /* 0x000000210d037211 */ /* 0x000fe400008f16ff */
[----:B-1----:R-:W-:Y:S02]  /*8060*/  IADD3 R5, R0, c[0x0][0x198], RZ ;  /* 0x0000660000057a10 */ /* 0x002fe40007ffe0ff */
[----:B------:R-:W-:Y:S02]  /*8070*/  ISETP.LT.AND P1, PT, R6, c[0x0][0x17c], !P0 ;  /* 0x00005f0006007a0c */ /* 0x000fe40004721270 */
[----:B------:R-:W-:-:S02]  /*8080*/  ISETP.LT.AND P0, PT, R112, c[0x0][0x17c], !P0 ;  /* 0x00005f0070007a0c */ /* 0x000fc40004701270 */
[-C--:B------:R-:W-:Y:S02]  /*8090*/  LEA.HI.X.SX32 R13, R0, R33.reuse, 0x2, P6 ;  /* 0x00000021000d7211 */ /* 0x080fe400030f16ff */
[C---:B------:R-:W-:Y:S02]  /*80a0*/  LEA R4, P6, R5.reuse, R32, 0x2 ;  /* 0x0000002005047211 */ /* 0x040fe400078c10ff */
[C---:B------:R-:W-:Y:S01]  /*80b0*/  IADD3 R0, R5.reuse, c[0x0][0x198], RZ ;  /* 0x0000660005007a10 */ /* 0x040fe20007ffe0ff */
[----:B------:R1:W-:Y:S01]  /*80c0*/  @P5 STG.E [R8.64], R46 ;  /* 0x0000002e08005986 */ /* 0x0003e2000c101904 */
[----:B------:R-:W-:-:S03]  /*80d0*/  LEA.HI.X.SX32 R5, R5, R33, 0x2, P6 ;  /* 0x0000002105057211 */ /* 0x000fc600030f16ff */
[----:B------:R1:W-:Y:S01]  /*80e0*/  @P4 STG.E [R10.64], R47 ;  /* 0x0000002f0a004986 */ /* 0x0003e2000c101904 */
[----:B------:R-:W-:-:S03]  /*80f0*/  LEA R32, P6, R0, R32, 0x2 ;  /* 0x0000002000207211 */ /* 0x000fc600078c10ff */
[----:B------:R1:W-:Y:S04]  /*8100*/  @P3 STG.E [R2.64], R26 ;  /* 0x0000001a02003986 */ /* 0x0003e8000c101904 */
[----:B------:R1:W-:Y:S01]  /*8110*/  @P2 STG.E [R12.64], R27 ;  /* 0x0000001b0c002986 */ /* 0x0003e2000c101904 */
[----:B------:R-:W-:-:S03]  /*8120*/  LEA.HI.X.SX32 R33, R0, R33, 0x2, P6 ;  /* 0x0000002100217211 */ /* 0x000fc600030f16ff */
[----:B------:R1:W-:Y:S01]  /*8130*/  @P1 STG.E [R4.64], R30 ;  /* 0x0000001e04001986 */ /* 0x0003e2000c101904 */
[----:B------:R-:W-:Y:S05]  /*8140*/  @!P0 EXIT ;  /* 0x000000000000894d */ /* 0x000fea0003800000 */
[----:B------:R-:W-:Y:S01]  /*8150*/  STG.E [R32.64], R31 ;  /* 0x0000001f20007986 */ /* 0x000fe2000c101904 */
[----:B------:R-:W-:Y:S05]  /*8160*/  EXIT ;  /* 0x000000000000794d */ /* 0x000fea0003800000 */
.L_x_3:
[----:B------:R-:W-:-:S00]  /*8170*/  BRA `(.L_x_3) ;  /* 0xfffffff000007947 */ /* 0x000fc0000383ffff */
[----:B------:R-:W-:-:S00]  /*8180*/  NOP ;  /* 0x0000000000007918 */ /* 0x000fc00000000000 */
[----:B------:R-:W-:-:S00]  /*8190*/  NOP ;  /* 0x0000000000007918 */ /* 0x000fc00000000000 */
[----:B------:R-:W-:-:S00]  /*81a0*/  NOP ;  /* 0x0000000000007918 */ /* 0x000fc00000000000 */
[----:B------:R-:W-:-:S00]  /*81b0*/  NOP ;  /* 0x0000000000007918 */ /* 0x000fc00000000000 */
[----:B------:R-:W-:-:S00]  /*81c0*/  NOP ;  /* 0x0000000000007918 */ /* 0x000fc00000000000 */
[----:B------:R-:W-:-:S00]  /*81d0*/  NOP ;  /* 0x0000000000007918 */ /* 0x000fc00000000000 */
[----:B------:R-:W-:-:S00]  /*81e0*/  NOP ;  /* 0x0000000000007918 */ /* 0x000fc00000000000 */
[----:B------:R-:W-:-:S00]  /*81f0*/  NOP ;  /* 0x0000000000007918 */ /* 0x000fc00000000000 */
.L_x_4:


//--------------------- .nv.shared.matmul_kernel  --------------------------
	.section	.nv.shared.matmul_kernel,"aw",@nobits
	.sectionflags	@""
	.align	16
